	.target	sm_90a

	.elftype	@"ET_EXEC"


//--------------------- .note.nv.tkinfo           --------------------------
	.section	.note.nv.tkinfo,"",@"SHT_NOTE"
	.sectionflags	@"SHF_NOTE_NV_TKINFO"
	.tkinfo
        /*0018*/ 	.word	0x00000002
        /*0030*/ 	.string	""
        /*0030*/ 	.string	"ptxas"
        /*0030*/ 	.string	"Cuda compilation tools, release 13.0, V13.0.88"
        /*0030*/ 	.string	"Build cuda_13.0.r13.0/compiler.36424714_0"
        /*0030*/ 	.string	"-arch sm_90a -m 64 "



//--------------------- .note.nv.cuinfo           --------------------------
	.section	.note.nv.cuinfo,"",@"SHT_NOTE"
	.sectionflags	@"SHF_NOTE_NV_CUINFO"
        /*0018*/ 	.short	0x0002
        /*001a*/ 	.short	0x005a
        /*001c*/ 	.short	0x0082
	.zero		2


//--------------------- .nv.info                  --------------------------
	.section	.nv.info,"",@"SHT_CUDA_INFO"
	.align	4


	//----- nvinfo : EIATTR_REGCOUNT
	.align		4
        /*0000*/ 	.byte	0x04, 0x2f
        /*0002*/ 	.short	(.L_12 - .L_11)
	.align		4
.L_11:
        /*0004*/ 	.word	index@(_ZN7cutlass13device_kernelINS_4gemm6kernel13GemmUniversalIN4cute5tupleIJiiiiEEENS1_10collective13CollectiveMmaINS1_37MainloopSm90TmaGmmaWarpSpecializedFP8ILi9ENS5_IJNS4_1CILi1EEESB_SB_EEENS1_35KernelTmaWarpSpecializedCooperativeEEENS5_IJNSA_ILi256EEENSA_ILi128EEENSA_ILi64EEEEEENS_12float_e4m3_tENS5_IJlSB_lEEESJ_SK_NS4_8TiledMMAINS4_8MMA_AtomIJNS4_4SM904GMMA31MMA_64x128x32_F32E4M3E4M3_SS_TNILNSO_7ScaleInE1ELSQ_1EEEEEENS4_6LayoutINS5_IJNSA_ILi2EEESB_SB_EEENS5_IJSB_NSA_ILi0EEESW_EEEEENS5_IJNS4_10UnderscoreESZ_SZ_EEEEENS4_13SM90_TMA_LOADENS4_14ComposedLayoutINS4_7SwizzleILi2ELi4ELi3EEENS4_18smem_ptr_flag_bitsILi8EEENST_INS5_IJNSA_ILi8EEESH_EEENS5_IJSH_SB_EEEEEEEvNS4_8identityES12_S1C_vS1D_EENS_8epilogue10collective6detail29Sm90TmaWarpSpecializedAdapterINS1G_15DefaultEpilogueISJ_SK_SK_NS1F_6thread17LinearCombinationISJ_Li1EffLNS1K_9ScaleType4KindE0ELNS_15FloatRoundStyleE2ESJ_EENS1_15EpilogueDefaultEEEEEvvEEEEvNT_6ParamsE)
        /*0008*/ 	.word	0x000000a8


	//----- nvinfo : EIATTR_FRAME_SIZE
	.align		4
.L_12:
        /*000c*/ 	.byte	0x04, 0x11
        /*000e*/ 	.short	(.L_14 - .L_13)
	.align		4
.L_13:
        /*0010*/ 	.word	index@(_ZN7cutlass13device_kernelINS_4gemm6kernel13GemmUniversalIN4cute5tupleIJiiiiEEENS1_10collective13CollectiveMmaINS1_37MainloopSm90TmaGmmaWarpSpecializedFP8ILi9ENS5_IJNS4_1CILi1EEESB_SB_EEENS1_35KernelTmaWarpSpecializedCooperativeEEENS5_IJNSA_ILi256EEENSA_ILi128EEENSA_ILi64EEEEEENS_12float_e4m3_tENS5_IJlSB_lEEESJ_SK_NS4_8TiledMMAINS4_8MMA_AtomIJNS4_4SM904GMMA31MMA_64x128x32_F32E4M3E4M3_SS_TNILNSO_7ScaleInE1ELSQ_1EEEEEENS4_6LayoutINS5_IJNSA_ILi2EEESB_SB_EEENS5_IJSB_NSA_ILi0EEESW_EEEEENS5_IJNS4_10UnderscoreESZ_SZ_EEEEENS4_13SM90_TMA_LOADENS4_14ComposedLayoutINS4_7SwizzleILi2ELi4ELi3EEENS4_18smem_ptr_flag_bitsILi8EEENST_INS5_IJNSA_ILi8EEESH_EEENS5_IJSH_SB_EEEEEEEvNS4_8identityES12_S1C_vS1D_EENS_8epilogue10collective6detail29Sm90TmaWarpSpecializedAdapterINS1G_15DefaultEpilogueISJ_SK_SK_NS1F_6thread17LinearCombinationISJ_Li1EffLNS1K_9ScaleType4KindE0ELNS_15FloatRoundStyleE2ESJ_EENS1_15EpilogueDefaultEEEEEvvEEEEvNT_6ParamsE)
        /*0014*/ 	.word	0x00000100


	//----- nvinfo : EIATTR_MIN_STACK_SIZE
	.align		4
.L_14:
        /*0018*/ 	.byte	0x04, 0x12
        /*001a*/ 	.short	(.L_16 - .L_15)
	.align		4
.L_15:
        /*001c*/ 	.word	index@(_ZN7cutlass13device_kernelINS_4gemm6kernel13GemmUniversalIN4cute5tupleIJiiiiEEENS1_10collective13CollectiveMmaINS1_37MainloopSm90TmaGmmaWarpSpecializedFP8ILi9ENS5_IJNS4_1CILi1EEESB_SB_EEENS1_35KernelTmaWarpSpecializedCooperativeEEENS5_IJNSA_ILi256EEENSA_ILi128EEENSA_ILi64EEEEEENS_12float_e4m3_tENS5_IJlSB_lEEESJ_SK_NS4_8TiledMMAINS4_8MMA_AtomIJNS4_4SM904GMMA31MMA_64x128x32_F32E4M3E4M3_SS_TNILNSO_7ScaleInE1ELSQ_1EEEEEENS4_6LayoutINS5_IJNSA_ILi2EEESB_SB_EEENS5_IJSB_NSA_ILi0EEESW_EEEEENS5_IJNS4_10UnderscoreESZ_SZ_EEEEENS4_13SM90_TMA_LOADENS4_14ComposedLayoutINS4_7SwizzleILi2ELi4ELi3EEENS4_18smem_ptr_flag_bitsILi8EEENST_INS5_IJNSA_ILi8EEESH_EEENS5_IJSH_SB_EEEEEEEvNS4_8identityES12_S1C_vS1D_EENS_8epilogue10collective6detail29Sm90TmaWarpSpecializedAdapterINS1G_15DefaultEpilogueISJ_SK_SK_NS1F_6thread17LinearCombinationISJ_Li1EffLNS1K_9ScaleType4KindE0ELNS_15FloatRoundStyleE2ESJ_EENS1_15EpilogueDefaultEEEEEvvEEEEvNT_6ParamsE)
        /*0020*/ 	.word	0x00000100
.L_16:


//--------------------- .nv.compat                --------------------------
	.section	.nv.compat,"",@"SHT_CUDA_COMPAT_INFO"
	.align	4
        /*0000*/ 	.byte	0x02, 0x09, 0x01, 0x00, 0x02, 0x02, 0x04, 0x00, 0x02, 0x05, 0x05, 0x00, 0x03, 0x07, 0x01, 0x01
        /*0010*/ 	.byte	0x02, 0x03, 0x01, 0x00, 0x02, 0x06, 0x01, 0x00, 0x04, 0x0b, 0x08, 0x00, 0x00, 0x00, 0x00, 0x00
        /*0020*/ 	.byte	0x00, 0x00, 0x00, 0x00


//--------------------- .nv.info._ZN7cutlass13device_kernelINS_4gemm6kernel13GemmUniversalIN4cute5tupleIJiiiiEEENS1_10collective13CollectiveMmaINS1_37MainloopSm90TmaGmmaWarpSpecializedFP8ILi9ENS5_IJNS4_1CILi1EEESB_SB_EEENS1_35KernelTmaWarpSpecializedCooperativeEEENS5_IJNSA_ILi256EEENSA_ILi128EEENSA_ILi64EEEEEENS_12float_e4m3_tENS5_IJlSB_lEEESJ_SK_NS4_8TiledMMAINS4_8MMA_AtomIJNS4_4SM904GMMA31MMA_64x128x32_F32E4M3E4M3_SS_TNILNSO_7ScaleInE1ELSQ_1EEEEEENS4_6LayoutINS5_IJNSA_ILi2EEESB_SB_EEENS5_IJSB_NSA_ILi0EEESW_EEEEENS5_IJNS4_10UnderscoreESZ_SZ_EEEEENS4_13SM90_TMA_LOADENS4_14ComposedLayoutINS4_7SwizzleILi2ELi4ELi3EEENS4_18smem_ptr_flag_bitsILi8EEENST_INS5_IJNSA_ILi8EEESH_EEENS5_IJSH_SB_EEEEEEEvNS4_8identityES12_S1C_vS1D_EENS_8epilogue10collective6detail29Sm90TmaWarpSpecializedAdapterINS1G_15DefaultEpilogueISJ_SK_SK_NS1F_6thread17LinearCombinationISJ_Li1EffLNS1K_9ScaleType4KindE0ELNS_15FloatRoundStyleE2ESJ_EENS1_15EpilogueDefaultEEEEEvvEEEEvNT_6ParamsE --------------------------
	.section	.nv.info._ZN7cutlass13device_kernelINS_4gemm6kernel13GemmUniversalIN4cute5tupleIJiiiiEEENS1_10collective13CollectiveMmaINS1_37MainloopSm90TmaGmmaWarpSpecializedFP8ILi9ENS5_IJNS4_1CILi1EEESB_SB_EEENS1_35KernelTmaWarpSpecializedCooperativeEEENS5_IJNSA_ILi256EEENSA_ILi128EEENSA_ILi64EEEEEENS_12float_e4m3_tENS5_IJlSB_lEEESJ_SK_NS4_8TiledMMAINS4_8MMA_AtomIJNS4_4SM904GMMA31MMA_64x128x32_F32E4M3E4M3_SS_TNILNSO_7ScaleInE1ELSQ_1EEEEEENS4_6LayoutINS5_IJNSA_ILi2EEESB_SB_EEENS5_IJSB_NSA_ILi0EEESW_EEEEENS5_IJNS4_10UnderscoreESZ_SZ_EEEEENS4_13SM90_TMA_LOADENS4_14ComposedLayoutINS4_7SwizzleILi2ELi4ELi3EEENS4_18smem_ptr_flag_bitsILi8EEENST_INS5_IJNSA_ILi8EEESH_EEENS5_IJSH_SB_EEEEEEEvNS4_8identityES12_S1C_vS1D_EENS_8epilogue10collective6detail29Sm90TmaWarpSpecializedAdapterINS1G_15DefaultEpilogueISJ_SK_SK_NS1F_6thread17LinearCombinationISJ_Li1EffLNS1K_9ScaleType4KindE0ELNS_15FloatRoundStyleE2ESJ_EENS1_15EpilogueDefaultEEEEEvvEEEEvNT_6ParamsE,"",@"SHT_CUDA_INFO"
	.sectionflags	@""
	.align	4


	//----- nvinfo : EIATTR_CUDA_API_VERSION
	.align		4
        /*0000*/ 	.byte	0x04, 0x37
        /*0002*/ 	.short	(.L_18 - .L_17)
.L_17:
        /*0004*/ 	.word	0x00000082


	//----- nvinfo : EIATTR_KPARAM_INFO
	.align		4
.L_18:
        /*0008*/ 	.byte	0x04, 0x17
        /*000a*/ 	.short	(.L_20 - .L_19)
.L_19:
        /*000c*/ 	.word	0x00000000
        /*0010*/ 	.short	0x0000
        /*0012*/ 	.short	0x0070
        /*0014*/ 	.byte	0x00, 0xf0, 0x01, 0x10


	//----- nvinfo : EIATTR_SPARSE_MMA_MASK
	.align		4
.L_20:
        /*0018*/ 	.byte	0x03, 0x50
        /*001a*/ 	.short	0x0000


	//----- nvinfo : EIATTR_MAXREG_COUNT
	.align		4
        /*001c*/ 	.byte	0x03, 0x1b
        /*001e*/ 	.short	0x00a8


	//----- nvinfo : EIATTR_NUM_BARRIERS
	.align		4
        /*0020*/ 	.byte	0x02, 0x4c
        /*0022*/ 	.byte	0x01
	.zero		1


	//----- nvinfo : EIATTR_ANNOTATIONS
	.align		4
        /*0024*/ 	.byte	0x04, 0x55
        /*0026*/ 	.short	(.L_22 - .L_21)


	//   ....[0]....
.L_21:
        /*0028*/ 	.word	0x00000001
        /*002c*/ 	.byte	0x60, 0x06, 0x00, 0x00, 0x01, 0x00, 0x00, 0x00, 0x80, 0x06, 0x00, 0x00, 0x01, 0x00, 0x00, 0x00
        /* <DEDUP_REMOVED lines=193> */
        /*0c4c*/ 	.byte	0x30, 0x06, 0x01, 0x00


	//----- nvinfo : EIATTR_MERCURY_ISA_VERSION
	.align		4
.L_22:
        /*0c50*/ 	.byte	0x03, 0x5f
        /*0c52*/ 	.short	0x0101


	//----- nvinfo : EIATTR_INT_WARP_WIDE_INSTR_OFFSETS
	.align		4
        /*0c54*/ 	.byte	0x04, 0x31
        /*0c56*/ 	.short	(.L_24 - .L_23)


	//   ....[0]....
.L_23:
        /*0c58*/ 	.word	0x00000530


	//   ....[1]....
        /*0c5c*/ 	.word	0x00000540


	//   ....[2]....
        /*0c60*/ 	.word	0x00000670


	//----- nvinfo : EIATTR_COOP_GROUP_MASK_REGIDS
	.align		4
.L_24:
        /*0c64*/ 	.byte	0x04, 0x29
        /*0c66*/ 	.short	(.L_26 - .L_25)


	//   ....[0]....
.L_25:
        /*0c68*/ 	.word	0xffffffff


	//   ....[1]....
        /*0c6c*/ 	.word	0xffffffff


	//   ....[2]....
        /*0c70*/ 	.word	0xffffffff


	//   ....[3]....
        /*0c74*/ 	.word	0xffffffff


	//   ....[4]....
        /*0c78*/ 	.word	0xffffffff


	//----- nvinfo : EIATTR_COOP_GROUP_INSTR_OFFSETS
	.align		4
.L_26:
        /*0c7c*/ 	.byte	0x04, 0x28
        /*0c7e*/ 	.short	(.L_28 - .L_27)


	//   ....[0]....
.L_27:
        /*0c80*/ 	.word	0x00000070


	//   ....[1]....
        /*0c84*/ 	.word	0x00000080


	//   ....[2]....
        /*0c88*/ 	.word	0x000001a0


	//   ....[3]....
        /*0c8c*/ 	.word	0x00000480


	//   ....[4]....
        /*0c90*/ 	.word	0x000013c0


	//----- nvinfo : EIATTR_REG_RECONFIG
	.align		4
.L_28:
        /*0c94*/ 	.byte	0x01, 0x54
	.zero		2


	//----- nvinfo : EIATTR_MBARRIER_INSTR_OFFSETS
	.align		4
        /*0c98*/ 	.byte	0x04, 0x39
        /*0c9a*/ 	.short	(.L_30 - .L_29)


	//   ....[0]....
.L_29:
        /*0c9c*/ 	.word	0x00000340
        /*0ca0*/ 	.word	0x000000ff
        /*0ca4*/ 	.word	0x00000000
        /*0ca8*/ 	.short	0x0100
        /*0caa*/ 	.byte	0x09
	.zero		1


	//   ....[1]....
        /*0cac*/ 	.word	0x00000350
        /*0cb0*/ 	.word	0x000000ff
        /*0cb4*/ 	.word	0x00000048
        /*0cb8*/ 	.short	0x0100
        /*0cba*/ 	.byte	0x09
	.zero		1


	//   ....[2]....
        /*0cbc*/ 	.word	0x00000360
        /*0cc0*/ 	.word	0x000000ff
        /*0cc4*/ 	.word	0x00000008
        /*0cc8*/ 	.short	0x0100
        /*0cca*/ 	.byte	0x09
	.zero		1


	//   ....[3]....
        /*0ccc*/ 	.word	0x00000370
        /*0cd0*/ 	.word	0x000000ff
        /*0cd4*/ 	.word	0x00000050
        /*0cd8*/ 	.short	0x0100
        /*0cda*/ 	.byte	0x09
	.zero		1


	//   ....[4]....
        /*0cdc*/ 	.word	0x00000380
        /*0ce0*/ 	.word	0x000000ff
        /*0ce4*/ 	.word	0x00000010
        /*0ce8*/ 	.short	0x0100
        /*0cea*/ 	.byte	0x09
	.zero		1


	//   ....[5]....
        /*0cec*/ 	.word	0x00000390
        /*0cf0*/ 	.word	0x000000ff
        /*0cf4*/ 	.word	0x00000058
        /*0cf8*/ 	.short	0x0100
        /*0cfa*/ 	.byte	0x09
	.zero		1


	//   ....[6]....
        /*0cfc*/ 	.word	0x000003a0
        /*0d00*/ 	.word	0x000000ff
        /*0d04*/ 	.word	0x00000018
        /*0d08*/ 	.short	0x0100
        /*0d0a*/ 	.byte	0x09
	.zero		1


	//   ....[7]....
        /*0d0c*/ 	.word	0x000003b0
        /*0d10*/ 	.word	0x000000ff
        /*0d14*/ 	.word	0x00000060
        /*0d18*/ 	.short	0x0100
        /*0d1a*/ 	.byte	0x09
	.zero		1


	//   ....[8]....
        /*0d1c*/ 	.word	0x000003c0
        /*0d20*/ 	.word	0x000000ff
        /*0d24*/ 	.word	0x00000020
        /*0d28*/ 	.short	0x0100
        /*0d2a*/ 	.byte	0x09
	.zero		1


	//   ....[9]....
        /*0d2c*/ 	.word	0x000003d0
        /*0d30*/ 	.word	0x000000ff
        /*0d34*/ 	.word	0x00000068
        /*0d38*/ 	.short	0x0100
        /*0d3a*/ 	.byte	0x09
	.zero		1


	//   ....[10]....
        /*0d3c*/ 	.word	0x000003e0
        /*0d40*/ 	.word	0x000000ff
        /*0d44*/ 	.word	0x00000028
        /*0d48*/ 	.short	0x0100
        /*0d4a*/ 	.byte	0x09
	.zero		1


	//   ....[11]....
        /*0d4c*/ 	.word	0x000003f0
        /*0d50*/ 	.word	0x000000ff
        /*0d54*/ 	.word	0x00000070
        /*0d58*/ 	.short	0x0100
        /*0d5a*/ 	.byte	0x09
	.zero		1


	//   ....[12]....
        /*0d5c*/ 	.word	0x00000400
        /*0d60*/ 	.word	0x000000ff
        /*0d64*/ 	.word	0x00000030
        /*0d68*/ 	.short	0x0100
        /*0d6a*/ 	.byte	0x09
	.zero		1


	//   ....[13]....
        /*0d6c*/ 	.word	0x00000410
        /*0d70*/ 	.word	0x000000ff
        /*0d74*/ 	.word	0x00000078
        /*0d78*/ 	.short	0x0100
        /*0d7a*/ 	.byte	0x09
	.zero		1


	//   ....[14]....
        /*0d7c*/ 	.word	0x00000420
        /*0d80*/ 	.word	0x000000ff
        /*0d84*/ 	.word	0x00000038
        /*0d88*/ 	.short	0x0100
        /*0d8a*/ 	.byte	0x09
	.zero		1


	//   ....[15]....
        /*0d8c*/ 	.word	0x00000430
        /*0d90*/ 	.word	0x000000ff
        /*0d94*/ 	.word	0x00000080
        /*0d98*/ 	.short	0x0100
        /*0d9a*/ 	.byte	0x09
	.zero		1


	//   ....[16]....
        /*0d9c*/ 	.word	0x00000440
        /*0da0*/ 	.word	0x000000ff
        /*0da4*/ 	.word	0x00000040
        /*0da8*/ 	.short	0x0100
        /*0daa*/ 	.byte	0x09
	.zero		1


	//   ....[17]....
        /*0dac*/ 	.word	0x00000450
        /*0db0*/ 	.word	0x000000ff
        /*0db4*/ 	.word	0x00000088
        /*0db8*/ 	.short	0x0100
        /*0dba*/ 	.byte	0x09
	.zero		1


	//   ....[18]....
        /*0dbc*/ 	.word	0x000006a0
        /*0dc0*/ 	.word	0x000000ff
        /*0dc4*/ 	.word	0x000000a0
        /*0dc8*/ 	.short	0x0100
        /*0dca*/ 	.byte	0x06
	.zero		1


	//   ....[19]....
        /*0dcc*/ 	.word	0x000006b0
        /*0dd0*/ 	.word	0x000000ff
        /*0dd4*/ 	.word	0x000000a8
        /*0dd8*/ 	.short	0x0100
        /*0dda*/ 	.byte	0x06
	.zero		1


	//   ....[20]....
        /*0ddc*/ 	.word	0x00001bd0
        /*0de0*/ 	.word	0x000000ff
        /*0de4*/ 	.word	0x00000000
        /*0de8*/ 	.short	0x010a
        /*0dea*/ 	.byte	0x06
	.zero		1


	//   ....[21]....
        /*0dec*/ 	.word	0x00001c10
        /*0df0*/ 	.word	0x000000ff
        /*0df4*/ 	.word	0x00000000
        /*0df8*/ 	.short	0x010a
        /*0dfa*/ 	.byte	0x06
	.zero		1


	//   ....[22]....
        /*0dfc*/ 	.word	0x00002ea0
        /*0e00*/ 	.word	0x000000ff
        /*0e04*/ 	.word	0x00000000
        /*0e08*/ 	.short	0x010a
        /*0e0a*/ 	.byte	0x10
	.zero		1


	//   ....[23]....
        /*0e0c*/ 	.word	0x00002ee0
        /*0e10*/ 	.word	0x000000ff
        /*0e14*/ 	.word	0x00000000
        /*0e18*/ 	.short	0x010a
        /*0e1a*/ 	.byte	0x10
	.zero		1


	//   ....[24]....
        /*0e1c*/ 	.word	0x00003f80
        /*0e20*/ 	.word	0x000000ff
        /*0e24*/ 	.word	0x00000000
        /*0e28*/ 	.short	0x0101
        /*0e2a*/ 	.byte	0x08
	.zero		1


	//   ....[25]....
        /*0e2c*/ 	.word	0x00005150
        /*0e30*/ 	.word	0x000000ff
        /*0e34*/ 	.word	0x00000000
        /*0e38*/ 	.short	0x0101
        /*0e3a*/ 	.byte	0x08
	.zero		1


	//   ....[26]....
        /*0e3c*/ 	.word	0x0000f580
        /*0e40*/ 	.word	0x0000000d
        /*0e44*/ 	.word	0x00000048
        /*0e48*/ 	.short	0x010a
        /*0e4a*/ 	.byte	0x3f
	.zero		1


	//   ....[27]....
        /*0e4c*/ 	.word	0x0000f940
        /*0e50*/ 	.word	0x00000004
        /*0e54*/ 	.word	0x000000a8
        /*0e58*/ 	.short	0x0101
        /*0e5a*/ 	.byte	0x3f
	.zero		1


	//   ....[28]....
        /*0e5c*/ 	.word	0x000100b0
        /*0e60*/ 	.word	0x00000007
        /*0e64*/ 	.word	0x00000000
        /*0e68*/ 	.short	0x010a
        /*0e6a*/ 	.byte	0x3f
	.zero		1


	//   ....[29]....
        /*0e6c*/ 	.word	0x00010130
        /*0e70*/ 	.word	0x00000009
        /*0e74*/ 	.word	0x00000000
        /*0e78*/ 	.short	0x010a
        /*0e7a*/ 	.byte	0x3f
	.zero		1


	//   ....[30]....
        /*0e7c*/ 	.word	0x000101c0
        /*0e80*/ 	.word	0x00000006
        /*0e84*/ 	.word	0x00000000
        /*0e88*/ 	.short	0x010a
        /*0e8a*/ 	.byte	0x3f
	.zero		1


	//   ....[31]....
        /*0e8c*/ 	.word	0x00010250
        /*0e90*/ 	.word	0x00000009
        /*0e94*/ 	.word	0x00000000
        /*0e98*/ 	.short	0x010a
        /*0e9a*/ 	.byte	0x3f
	.zero		1


	//   ....[32]....
        /*0e9c*/ 	.word	0x000102e0
        /*0ea0*/ 	.word	0x00000006
        /*0ea4*/ 	.word	0x00000000
        /*0ea8*/ 	.short	0x010a
        /*0eaa*/ 	.byte	0x3f
	.zero		1


	//   ....[33]....
        /*0eac*/ 	.word	0x00010370
        /*0eb0*/ 	.word	0x00000009
        /*0eb4*/ 	.word	0x00000000
        /*0eb8*/ 	.short	0x010a
        /*0eba*/ 	.byte	0x3f
	.zero		1


	//   ....[34]....
        /*0ebc*/ 	.word	0x00010400
        /*0ec0*/ 	.word	0x00000006
        /*0ec4*/ 	.word	0x00000000
        /*0ec8*/ 	.short	0x010a
        /*0eca*/ 	.byte	0x3f
	.zero		1


	//   ....[35]....
        /*0ecc*/ 	.word	0x00010490
        /*0ed0*/ 	.word	0x00000009
        /*0ed4*/ 	.word	0x00000000
        /*0ed8*/ 	.short	0x010a
        /*0eda*/ 	.byte	0x3f
	.zero		1


	//   ....[36]....
        /*0edc*/ 	.word	0x00010520
        /*0ee0*/ 	.word	0x00000003
        /*0ee4*/ 	.word	0x00000000
        /*0ee8*/ 	.short	0x010a
        /*0eea*/ 	.byte	0x3f
	.zero		1


	//   ....[37]....
        /*0eec*/ 	.word	0x00010590
        /*0ef0*/ 	.word	0x00000003
        /*0ef4*/ 	.word	0x00000000
        /*0ef8*/ 	.short	0x010a
        /*0efa*/ 	.byte	0x3f
	.zero		1


	//   ....[38]....
        /*0efc*/ 	.word	0x00010600
        /*0f00*/ 	.word	0x00000000
        /*0f04*/ 	.word	0x00000000
        /*0f08*/ 	.short	0x010a
        /*0f0a*/ 	.byte	0x3f
	.zero		1


	//   ....[39]....
        /*0f0c*/ 	.word	0x000106e0
        /*0f10*/ 	.word	0x0000000d
        /*0f14*/ 	.word	0x00000048
        /*0f18*/ 	.short	0x010a
        /*0f1a*/ 	.byte	0x3f
	.zero		1


	//   ....[40]....
        /*0f1c*/ 	.word	0x000107c0
        /*0f20*/ 	.word	0x00000007
        /*0f24*/ 	.word	0x00000000
        /*0f28*/ 	.short	0x010a
        /*0f2a*/ 	.byte	0x3f
	.zero		1


	//   ....[41]....
        /*0f2c*/ 	.word	0x00010810
        /*0f30*/ 	.word	0x00000009
        /*0f34*/ 	.word	0x00000000
        /*0f38*/ 	.short	0x010a
        /*0f3a*/ 	.byte	0x3f
	.zero		1


	//   ....[42]....
        /*0f3c*/ 	.word	0x00010860
        /*0f40*/ 	.word	0x00000006
        /*0f44*/ 	.word	0x00000000
        /*0f48*/ 	.short	0x010a
        /*0f4a*/ 	.byte	0x3f
	.zero		1


	//   ....[43]....
        /*0f4c*/ 	.word	0x000108b0
        /*0f50*/ 	.word	0x00000009
        /*0f54*/ 	.word	0x00000000
        /*0f58*/ 	.short	0x010a
        /*0f5a*/ 	.byte	0x3f
	.zero		1


	//   ....[44]....
        /*0f5c*/ 	.word	0x00010900
        /*0f60*/ 	.word	0x00000006
        /*0f64*/ 	.word	0x00000000
        /*0f68*/ 	.short	0x010a
        /*0f6a*/ 	.byte	0x3f
	.zero		1


	//   ....[45]....
        /*0f6c*/ 	.word	0x00010950
        /*0f70*/ 	.word	0x00000009
        /*0f74*/ 	.word	0x00000000
        /*0f78*/ 	.short	0x010a
        /*0f7a*/ 	.byte	0x3f
	.zero		1


	//   ....[46]....
        /*0f7c*/ 	.word	0x000109a0
        /*0f80*/ 	.word	0x00000006
        /*0f84*/ 	.word	0x00000000
        /*0f88*/ 	.short	0x010a
        /*0f8a*/ 	.byte	0x3f
	.zero		1


	//   ....[47]....
        /*0f8c*/ 	.word	0x000109f0
        /*0f90*/ 	.word	0x00000009
        /*0f94*/ 	.word	0x00000000
        /*0f98*/ 	.short	0x010a
        /*0f9a*/ 	.byte	0x3f
	.zero		1


	//----- nvinfo : EIATTR_NUM_MBARRIERS
	.align		4
.L_30:
        /*0f9c*/ 	.byte	0x03, 0x38
        /*0f9e*/ 	.short	0x0014


	//----- nvinfo : EIATTR_EXIT_INSTR_OFFSETS
	.align		4
        /*0fa0*/ 	.byte	0x04, 0x1c
        /*0fa2*/ 	.short	(.L_32 - .L_31)


	//   ....[0]....
.L_31:
        /*0fa4*/ 	.word	0x00000710


	//   ....[1]....
        /*0fa8*/ 	.word	0x00001060


	//   ....[2]....
        /*0fac*/ 	.word	0x0000ebc0


	//   ....[3]....
        /*0fb0*/ 	.word	0x0000f210


	//   ....[4]....
        /*0fb4*/ 	.word	0x00010570


	//----- nvinfo : EIATTR_MAX_THREADS
	.align		4
.L_32:
        /*0fb8*/ 	.byte	0x04, 0x05
        /*0fba*/ 	.short	(.L_34 - .L_33)
.L_33:
        /*0fbc*/ 	.word	0x00000180
        /*0fc0*/ 	.word	0x00000001
        /*0fc4*/ 	.word	0x00000001


	//----- nvinfo : EIATTR_CRS_STACK_SIZE
	.align		4
.L_34:
        /*0fc8*/ 	.byte	0x04, 0x1e
        /*0fca*/ 	.short	(.L_36 - .L_35)
.L_35:
        /*0fcc*/ 	.word	0x00000000


	//----- nvinfo : EIATTR_CBANK_PARAM_SIZE
	.align		4
.L_36:
        /*0fd0*/ 	.byte	0x03, 0x19
        /*0fd2*/ 	.short	0x0470


	//----- nvinfo : EIATTR_PARAM_CBANK
	.align		4
        /*0fd4*/ 	.byte	0x04, 0x0a
        /*0fd6*/ 	.short	(.L_38 - .L_37)
	.align		4
.L_37:
        /*0fd8*/ 	.word	index@(.nv.constant0._ZN7cutlass13device_kernelINS_4gemm6kernel13GemmUniversalIN4cute5tupleIJiiiiEEENS1_10collective13CollectiveMmaINS1_37MainloopSm90TmaGmmaWarpSpecializedFP8ILi9ENS5_IJNS4_1CILi1EEESB_SB_EEENS1_35KernelTmaWarpSpecializedCooperativeEEENS5_IJNSA_ILi256EEENSA_ILi128EEENSA_ILi64EEEEEENS_12float_e4m3_tENS5_IJlSB_lEEESJ_SK_NS4_8TiledMMAINS4_8MMA_AtomIJNS4_4SM904GMMA31MMA_64x128x32_F32E4M3E4M3_SS_TNILNSO_7ScaleInE1ELSQ_1EEEEEENS4_6LayoutINS5_IJNSA_ILi2EEESB_SB_EEENS5_IJSB_NSA_ILi0EEESW_EEEEENS5_IJNS4_10UnderscoreESZ_SZ_EEEEENS4_13SM90_TMA_LOADENS4_14ComposedLayoutINS4_7SwizzleILi2ELi4ELi3EEENS4_18smem_ptr_flag_bitsILi8EEENST_INS5_IJNSA_ILi8EEESH_EEENS5_IJSH_SB_EEEEEEEvNS4_8identityES12_S1C_vS1D_EENS_8epilogue10collective6detail29Sm90TmaWarpSpecializedAdapterINS1G_15DefaultEpilogueISJ_SK_SK_NS1F_6thread17LinearCombinationISJ_Li1EffLNS1K_9ScaleType4KindE0ELNS_15FloatRoundStyleE2ESJ_EENS1_15EpilogueDefaultEEEEEvvEEEEvNT_6ParamsE)
        /*0fdc*/ 	.short	0x0210
        /*0fde*/ 	.short	0x0470


	//----- nvinfo : EIATTR_SW_WAR
	.align		4
.L_38:
        /*0fe0*/ 	.byte	0x04, 0x36
        /*0fe2*/ 	.short	(.L_40 - .L_39)
.L_39:
        /*0fe4*/ 	.word	0x00000008
.L_40:


//--------------------- .nv.callgraph             --------------------------
	.section	.nv.callgraph,"",@"SHT_CUDA_CALLGRAPH"
	.align	4
	.sectionentsize	8
	.align		4
        /*0000*/ 	.word	0x00000000
	.align		4
        /*0004*/ 	.word	0xffffffff
	.align		4
        /*0008*/ 	.word	0x00000000
	.align		4
        /*000c*/ 	.word	0xfffffffe
	.align		4
        /*0010*/ 	.word	0x00000000
	.align		4
        /*0014*/ 	.word	0xfffffffd
	.align		4
        /*0018*/ 	.word	0x00000000
	.align		4
        /*001c*/ 	.word	0xfffffffc


//--------------------- .nv.constant4             --------------------------
	.section	.nv.constant4,"a",@progbits
	.align	8
	.align		8
.nv.constant4:
        /*0000*/ 	.dword	_ZN40_INTERNAL_9add5599_4_k_cu_65f5d918_185384cuda3std3__45__cpo5beginE
	.align		8
        /*0008*/ 	.dword	_ZN40_INTERNAL_9add5599_4_k_cu_65f5d918_185384cuda3std3__45__cpo3endE
	.align		8
        /*0010*/ 	.dword	_ZN40_INTERNAL_9add5599_4_k_cu_65f5d918_185384cuda3std3__45__cpo6cbeginE
	.align		8
        /*0018*/ 	.dword	_ZN40_INTERNAL_9add5599_4_k_cu_65f5d918_185384cuda3std3__45__cpo4cendE
	.align		8
        /*0020*/ 	.dword	_ZN40_INTERNAL_9add5599_4_k_cu_65f5d918_185384cuda3std3__442_GLOBAL__N__9add5599_4_k_cu_65f5d918_185386ignoreE
	.align		8
        /*0028*/ 	.dword	_ZN40_INTERNAL_9add5599_4_k_cu_65f5d918_185384cuda3std3__419piecewise_constructE
	.align		8
        /*0030*/ 	.dword	_ZN40_INTERNAL_9add5599_4_k_cu_65f5d918_185384cuda3std3__48in_placeE
	.align		8
        /*0038*/ 	.dword	_ZN40_INTERNAL_9add5599_4_k_cu_65f5d918_185384cuda3std6ranges3__45__cpo4swapE
	.align		8
        /*0040*/ 	.dword	_ZN40_INTERNAL_9add5599_4_k_cu_65f5d918_185384cuda3std6ranges3__45__cpo9iter_moveE
	.align		8
        /*0048*/ 	.dword	_ZN40_INTERNAL_9add5599_4_k_cu_65f5d918_185384cute7productE
	.align		8
        /*0050*/ 	.dword	_ZN40_INTERNAL_9add5599_4_k_cu_65f5d918_185384cute1_E


//--------------------- .text._ZN7cutlass13device_kernelINS_4gemm6kernel13GemmUniversalIN4cute5tupleIJiiiiEEENS1_10collective13CollectiveMmaINS1_37MainloopSm90TmaGmmaWarpSpecializedFP8ILi9ENS5_IJNS4_1CILi1EEESB_SB_EEENS1_35KernelTmaWarpSpecializedCooperativeEEENS5_IJNSA_ILi256EEENSA_ILi128EEENSA_ILi64EEEEEENS_12float_e4m3_tENS5_IJlSB_lEEESJ_SK_NS4_8TiledMMAINS4_8MMA_AtomIJNS4_4SM904GMMA31MMA_64x128x32_F32E4M3E4M3_SS_TNILNSO_7ScaleInE1ELSQ_1EEEEEENS4_6LayoutINS5_IJNSA_ILi2EEESB_SB_EEENS5_IJSB_NSA_ILi0EEESW_EEEEENS5_IJNS4_10UnderscoreESZ_SZ_EEEEENS4_13SM90_TMA_LOADENS4_14ComposedLayoutINS4_7SwizzleILi2ELi4ELi3EEENS4_18smem_ptr_flag_bitsILi8EEENST_INS5_IJNSA_ILi8EEESH_EEENS5_IJSH_SB_EEEEEEEvNS4_8identityES12_S1C_vS1D_EENS_8epilogue10collective6detail29Sm90TmaWarpSpecializedAdapterINS1G_15DefaultEpilogueISJ_SK_SK_NS1F_6thread17LinearCombinationISJ_Li1EffLNS1K_9ScaleType4KindE0ELNS_15FloatRoundStyleE2ESJ_EENS1_15EpilogueDefaultEEEEEvvEEEEvNT_6ParamsE --------------------------
	.section	.text._ZN7cutlass13device_kernelINS_4gemm6kernel13GemmUniversalIN4cute5tupleIJiiiiEEENS1_10collective13CollectiveMmaINS1_37MainloopSm90TmaGmmaWarpSpecializedFP8ILi9ENS5_IJNS4_1CILi1EEESB_SB_EEENS1_35KernelTmaWarpSpecializedCooperativeEEENS5_IJNSA_ILi256EEENSA_ILi128EEENSA_ILi64EEEEEENS_12float_e4m3_tENS5_IJlSB_lEEESJ_SK_NS4_8TiledMMAINS4_8MMA_AtomIJNS4_4SM904GMMA31MMA_64x128x32_F32E4M3E4M3_SS_TNILNSO_7ScaleInE1ELSQ_1EEEEEENS4_6LayoutINS5_IJNSA_ILi2EEESB_SB_EEENS5_IJSB_NSA_ILi0EEESW_EEEEENS5_IJNS4_10UnderscoreESZ_SZ_EEEEENS4_13SM90_TMA_LOADENS4_14ComposedLayoutINS4_7SwizzleILi2ELi4ELi3EEENS4_18smem_ptr_flag_bitsILi8EEENST_INS5_IJNSA_ILi8EEESH_EEENS5_IJSH_SB_EEEEEEEvNS4_8identityES12_S1C_vS1D_EENS_8epilogue10collective6detail29Sm90TmaWarpSpecializedAdapterINS1G_15DefaultEpilogueISJ_SK_SK_NS1F_6thread17LinearCombinationISJ_Li1EffLNS1K_9ScaleType4KindE0ELNS_15FloatRoundStyleE2ESJ_EENS1_15EpilogueDefaultEEEEEvvEEEEvNT_6ParamsE,"ax",@progbits
	.align	128
.text._ZN7cutlass13device_kernelINS_4gemm6kernel13GemmUniversalIN4cute5tupleIJiiiiEEENS1_10collective13CollectiveMmaINS1_37MainloopSm90TmaGmmaWarpSpecializedFP8ILi9ENS5_IJNS4_1CILi1EEESB_SB_EEENS1_35KernelTmaWarpSpecializedCooperativeEEENS5_IJNSA_ILi256EEENSA_ILi128EEENSA_ILi64EEEEEENS_12float_e4m3_tENS5_IJlSB_lEEESJ_SK_NS4_8TiledMMAINS4_8MMA_AtomIJNS4_4SM904GMMA31MMA_64x128x32_F32E4M3E4M3_SS_TNILNSO_7ScaleInE1ELSQ_1EEEEEENS4_6LayoutINS5_IJNSA_ILi2EEESB_SB_EEENS5_IJSB_NSA_ILi0EEESW_EEEEENS5_IJNS4_10UnderscoreESZ_SZ_EEEEENS4_13SM90_TMA_LOADENS4_14ComposedLayoutINS4_7SwizzleILi2ELi4ELi3EEENS4_18smem_ptr_flag_bitsILi8EEENST_INS5_IJNSA_ILi8EEESH_EEENS5_IJSH_SB_EEEEEEEvNS4_8identityES12_S1C_vS1D_EENS_8epilogue10collective6detail29Sm90TmaWarpSpecializedAdapterINS1G_15DefaultEpilogueISJ_SK_SK_NS1F_6thread17LinearCombinationISJ_Li1EffLNS1K_9ScaleType4KindE0ELNS_15FloatRoundStyleE2ESJ_EENS1_15EpilogueDefaultEEEEEvvEEEEvNT_6ParamsE:
        .type           _ZN7cutlass13device_kernelINS_4gemm6kernel13GemmUniversalIN4cute5tupleIJiiiiEEENS1_10collective13CollectiveMmaINS1_37MainloopSm90TmaGmmaWarpSpecializedFP8ILi9ENS5_IJNS4_1CILi1EEESB_SB_EEENS1_35KernelTmaWarpSpecializedCooperativeEEENS5_IJNSA_ILi256EEENSA_ILi128EEENSA_ILi64EEEEEENS_12float_e4m3_tENS5_IJlSB_lEEESJ_SK_NS4_8TiledMMAINS4_8MMA_AtomIJNS4_4SM904GMMA31MMA_64x128x32_F32E4M3E4M3_SS_TNILNSO_7ScaleInE1ELSQ_1EEEEEENS4_6LayoutINS5_IJNSA_ILi2EEESB_SB_EEENS5_IJSB_NSA_ILi0EEESW_EEEEENS5_IJNS4_10UnderscoreESZ_SZ_EEEEENS4_13SM90_TMA_LOADENS4_14ComposedLayoutINS4_7SwizzleILi2ELi4ELi3EEENS4_18smem_ptr_flag_bitsILi8EEENST_INS5_IJNSA_ILi8EEESH_EEENS5_IJSH_SB_EEEEEEEvNS4_8identityES12_S1C_vS1D_EENS_8epilogue10collective6detail29Sm90TmaWarpSpecializedAdapterINS1G_15DefaultEpilogueISJ_SK_SK_NS1F_6thread17LinearCombinationISJ_Li1EffLNS1K_9ScaleType4KindE0ELNS_15FloatRoundStyleE2ESJ_EENS1_15EpilogueDefaultEEEEEvvEEEEvNT_6ParamsE,@function
        .size           _ZN7cutlass13device_kernelINS_4gemm6kernel13GemmUniversalIN4cute5tupleIJiiiiEEENS1_10collective13CollectiveMmaINS1_37MainloopSm90TmaGmmaWarpSpecializedFP8ILi9ENS5_IJNS4_1CILi1EEESB_SB_EEENS1_35KernelTmaWarpSpecializedCooperativeEEENS5_IJNSA_ILi256EEENSA_ILi128EEENSA_ILi64EEEEEENS_12float_e4m3_tENS5_IJlSB_lEEESJ_SK_NS4_8TiledMMAINS4_8MMA_AtomIJNS4_4SM904GMMA31MMA_64x128x32_F32E4M3E4M3_SS_TNILNSO_7ScaleInE1ELSQ_1EEEEEENS4_6LayoutINS5_IJNSA_ILi2EEESB_SB_EEENS5_IJSB_NSA_ILi0EEESW_EEEEENS5_IJNS4_10UnderscoreESZ_SZ_EEEEENS4_13SM90_TMA_LOADENS4_14ComposedLayoutINS4_7SwizzleILi2ELi4ELi3EEENS4_18smem_ptr_flag_bitsILi8EEENST_INS5_IJNSA_ILi8EEESH_EEENS5_IJSH_SB_EEEEEEEvNS4_8identityES12_S1C_vS1D_EENS_8epilogue10collective6detail29Sm90TmaWarpSpecializedAdapterINS1G_15DefaultEpilogueISJ_SK_SK_NS1F_6thread17LinearCombinationISJ_Li1EffLNS1K_9ScaleType4KindE0ELNS_15FloatRoundStyleE2ESJ_EENS1_15EpilogueDefaultEEEEEvvEEEEvNT_6ParamsE,(.L_x_340 - _ZN7cutlass13device_kernelINS_4gemm6kernel13GemmUniversalIN4cute5tupleIJiiiiEEENS1_10collective13CollectiveMmaINS1_37MainloopSm90TmaGmmaWarpSpecializedFP8ILi9ENS5_IJNS4_1CILi1EEESB_SB_EEENS1_35KernelTmaWarpSpecializedCooperativeEEENS5_IJNSA_ILi256EEENSA_ILi128EEENSA_ILi64EEEEEENS_12float_e4m3_tENS5_IJlSB_lEEESJ_SK_NS4_8TiledMMAINS4_8MMA_AtomIJNS4_4SM904GMMA31MMA_64x128x32_F32E4M3E4M3_SS_TNILNSO_7ScaleInE1ELSQ_1EEEEEENS4_6LayoutINS5_IJNSA_ILi2EEESB_SB_EEENS5_IJSB_NSA_ILi0EEESW_EEEEENS5_IJNS4_10UnderscoreESZ_SZ_EEEEENS4_13SM90_TMA_LOADENS4_14ComposedLayoutINS4_7SwizzleILi2ELi4ELi3EEENS4_18smem_ptr_flag_bitsILi8EEENST_INS5_IJNSA_ILi8EEESH_EEENS5_IJSH_SB_EEEEEEEvNS4_8identityES12_S1C_vS1D_EENS_8epilogue10collective6detail29Sm90TmaWarpSpecializedAdapterINS1G_15DefaultEpilogueISJ_SK_SK_NS1F_6thread17LinearCombinationISJ_Li1EffLNS1K_9ScaleType4KindE0ELNS_15FloatRoundStyleE2ESJ_EENS1_15EpilogueDefaultEEEEEvvEEEEvNT_6ParamsE)
        .other          _ZN7cutlass13device_kernelINS_4gemm6kernel13GemmUniversalIN4cute5tupleIJiiiiEEENS1_10collective13CollectiveMmaINS1_37MainloopSm90TmaGmmaWarpSpecializedFP8ILi9ENS5_IJNS4_1CILi1EEESB_SB_EEENS1_35KernelTmaWarpSpecializedCooperativeEEENS5_IJNSA_ILi256EEENSA_ILi128EEENSA_ILi64EEEEEENS_12float_e4m3_tENS5_IJlSB_lEEESJ_SK_NS4_8TiledMMAINS4_8MMA_AtomIJNS4_4SM904GMMA31MMA_64x128x32_F32E4M3E4M3_SS_TNILNSO_7ScaleInE1ELSQ_1EEEEEENS4_6LayoutINS5_IJNSA_ILi2EEESB_SB_EEENS5_IJSB_NSA_ILi0EEESW_EEEEENS5_IJNS4_10UnderscoreESZ_SZ_EEEEENS4_13SM90_TMA_LOADENS4_14ComposedLayoutINS4_7SwizzleILi2ELi4ELi3EEENS4_18smem_ptr_flag_bitsILi8EEENST_INS5_IJNSA_ILi8EEESH_EEENS5_IJSH_SB_EEEEEEEvNS4_8identityES12_S1C_vS1D_EENS_8epilogue10collective6detail29Sm90TmaWarpSpecializedAdapterINS1G_15DefaultEpilogueISJ_SK_SK_NS1F_6thread17LinearCombinationISJ_Li1EffLNS1K_9ScaleType4KindE0ELNS_15FloatRoundStyleE2ESJ_EENS1_15EpilogueDefaultEEEEEvvEEEEvNT_6ParamsE,@"STO_CUDA_ENTRY STV_DEFAULT"
_ZN7cutlass13device_kernelINS_4gemm6kernel13GemmUniversalIN4cute5tupleIJiiiiEEENS1_10collective13CollectiveMmaINS1_37MainloopSm90TmaGmmaWarpSpecializedFP8ILi9ENS5_IJNS4_1CILi1EEESB_SB_EEENS1_35KernelTmaWarpSpecializedCooperativeEEENS5_IJNSA_ILi256EEENSA_ILi128EEENSA_ILi64EEEEEENS_12float_e4m3_tENS5_IJlSB_lEEESJ_SK_NS4_8TiledMMAINS4_8MMA_AtomIJNS4_4SM904GMMA31MMA_64x128x32_F32E4M3E4M3_SS_TNILNSO_7ScaleInE1ELSQ_1EEEEEENS4_6LayoutINS5_IJNSA_ILi2EEESB_SB_EEENS5_IJSB_NSA_ILi0EEESW_EEEEENS5_IJNS4_10UnderscoreESZ_SZ_EEEEENS4_13SM90_TMA_LOADENS4_14ComposedLayoutINS4_7SwizzleILi2ELi4ELi3EEENS4_18smem_ptr_flag_bitsILi8EEENST_INS5_IJNSA_ILi8EEESH_EEENS5_IJSH_SB_EEEEEEEvNS4_8identityES12_S1C_vS1D_EENS_8epilogue10collective6detail29Sm90TmaWarpSpecializedAdapterINS1G_15DefaultEpilogueISJ_SK_SK_NS1F_6thread17LinearCombinationISJ_Li1EffLNS1K_9ScaleType4KindE0ELNS_15FloatRoundStyleE2ESJ_EENS1_15EpilogueDefaultEEEEEvvEEEEvNT_6ParamsE:
[----:B------:R-:W0:Y:S02]  /*0000*/  LDC R1, c[0x0][0x28] ;  /* 0x00000a00ff017b82 */ /* 0x000e240000000800 */
[----:B0-----:R-:W-:Y:S01]  /*0010*/  VIADD R1, R1, 0xffffff00 ;  /* 0xffffff0001017836 */ /* 0x001fe20000000000 */
[----:B------:R-:W0:Y:S01]  /*0020*/  S2R R2, SR_TID.X ;  /* 0x0000000000027919 */ /* 0x000e220000002100 */
[----:B------:R-:W-:Y:S01]  /*0030*/  ELECT P0, URZ, PT ;  /* 0x00000000003f782f */ /* 0x000fe20003800000 */
[----:B------:R-:W-:Y:S01]  /*0040*/  BSSY B0, `(.L_x_0) ;  /* 0x0000015000007945 */ /* 0x000fe20003800000 */
[--C-:B0-----:R-:W-:Y:S02]  /*0050*/  SHF.R.U32.HI R0, RZ, 0x5, R2.reuse ;  /* 0x00000005ff007819 */ /* 0x101fe40000011602 */
[----:B------:R-:W-:-:S03]  /*0060*/  SHF.R.U32.HI R2, RZ, 0x7, R2 ;  /* 0x00000007ff027819 */ /* 0x000fc60000011602 */
[----:B------:R-:W0:Y:S04]  /*0070*/  SHFL.IDX PT, R3, R0, RZ, 0x1f ;  /* 0x00001fff00037589 */ /* 0x000e2800000e0000 */
[----:B------:R-:W1:Y:S01]  /*0080*/  SHFL.IDX PT, R2, R2, RZ, 0x1f ;  /* 0x00001fff02027589 */ /* 0x000e6200000e0000 */
[----:B0-----:R-:W-:Y:S02]  /*0090*/  R2UR UR4, R3 ;  /* 0x00000000030472ca */ /* 0x001fe400000e0000 */
[----:B-1----:R-:W-:-:S11]  /*00a0*/  R2UR UR6, R2 ;  /* 0x00000000020672ca */ /* 0x002fd600000e0000 */
[----:B------:R-:W-:Y:S02]  /*00b0*/  USHF.R.S32.HI UR5, URZ, 0x1f, UR4 ;  /* 0x0000001f3f057899 */ /* 0x000fe40008011404 */
[----:B------:R-:W-:Y:S02]  /*00c0*/  ISETP.NE.OR P0, PT, RZ, UR4, !P0 ;  /* 0x00000004ff007c0c */ /* 0x000fe4000c705670 */
[----:B------:R-:W-:-:S04]  /*00d0*/  ULEA.HI UR5, UR5, UR4, URZ, 0x2 ;  /* 0x0000000405057291 */ /* 0x000fc8000f8f103f */
[----:B------:R-:W-:-:S04]  /*00e0*/  ULOP3.LUT UR5, UR5, 0xfffffffc, URZ, 0xc0, !UPT ;  /* 0xfffffffc05057892 */ /* 0x000fc8000f8ec03f */
[----:B------:R-:W-:-:S03]  /*00f0*/  UIADD3 UR8, UR4, -UR5, URZ ;  /* 0x8000000504087290 */ /* 0x000fc6000fffe03f */
[----:B------:R-:W-:Y:S09]  /*0100*/  @P0 BRA `(.L_x_1) ;  /* 0x0000000000200947 */ /* 0x000ff20003800000 */
[----:B------:R-:W-:Y:S02]  /*0110*/  ULDC.64 UR4, c[0x0][0x198] ;  /* 0x0000660000047ab9 */ /* 0x000fe40000000a00 */
[----:B------:R-:W-:Y:S02]  /*0120*/  UIADD3 UR10, UP0, UR4, 0xf0, URZ ;  /* 0x000000f0040a7890 */ /* 0x000fe4000ff1e03f */
[----:B------:R-:W-:Y:S02]  /*0130*/  UIADD3 UR4, UP1, UR4, 0x1f0, URZ ;  /* 0x000001f004047890 */ /* 0x000fe4000ff3e03f */
[----:B------:R-:W-:Y:S02]  /*0140*/  UIADD3.X UR11, URZ, UR5, URZ, UP0, !UPT ;  /* 0x000000053f0b7290 */ /* 0x000fe400087fe43f */
[----:B------:R-:W-:-:S07]  /*0150*/  UIADD3.X UR5, URZ, UR5, URZ, UP1, !UPT ;  /* 0x000000053f057290 */ /* 0x000fce0008ffe43f */
[----:B------:R0:W-:Y:S02]  /*0160*/  UTMACCTL.PF [UR10] ;  /* 0x000000000a0079b9 */ /* 0x0001e40008040000 */
[----:B------:R0:W-:Y:S02]  /*0170*/  UTMACCTL.PF [UR4] ;  /* 0x00000000040079b9 */ /* 0x0001e40008040000 */
[----:B0-----:R-:W-:Y:S01]  /*0180*/  NOP ;  /* 0x0000000000007918 */ /* 0x001fe20000000000 */
.L_x_1:
[----:B------:R-:W-:Y:S05]  /*0190*/  BSYNC B0 ;  /* 0x0000000000007941 */ /* 0x000fea0003800000 */
.L_x_0:
[----:B------:R-:W0:Y:S01]  /*01a0*/  SHFL.IDX PT, R2, R0, RZ, 0x1f ;  /* 0x00001fff00027589 */ /* 0x000e2200000e0000 */
[----:B------:R-:W-:Y:S01]  /*01b0*/  UISETP.NE.AND UP0, UPT, UR8, 0x3, UPT ;  /* 0x000000030800788c */ /* 0x000fe2000bf05270 */
[----:B------:R-:W-:Y:S01]  /*01c0*/  ISETP.NE.AND P1, PT, RZ, UR6, PT ;  /* 0x00000006ff007c0c */ /* 0x000fe2000bf25270 */
[----:B------:R-:W-:Y:S02]  /*01d0*/  UIADD3 UR10, UR6, -0x1, URZ ;  /* 0xffffffff060a7890 */ /* 0x000fe4000fffe03f */
[----:B------:R-:W-:Y:S02]  /*01e0*/  UISETP.EQ.OR UP0, UPT, UR8, URZ, !UP0 ;  /* 0x0000003f0800728c */ /* 0x000fe4000c702670 */
[----:B------:R-:W-:Y:S02]  /*01f0*/  UISETP.GE.U32.AND UP1, UPT, UR10, 0x2, UPT ;  /* 0x000000020a00788c */ /* 0x000fe4000bf26070 */
[----:B------:R-:W-:-:S04]  /*0200*/  UISETP.EQ.AND UP0, UPT, UR6, URZ, UP0 ;  /* 0x0000003f0600728c */ /* 0x000fc80008702270 */
[----:B------:R-:W-:-:S04]  /*0210*/  USEL UR13, URZ, 0x1, !UP0 ;  /* 0x000000013f0d7887 */ /* 0x000fc8000c000000 */
[----:B------:R-:W-:Y:S01]  /*0220*/  USEL UR13, UR13, 0x2, UP1 ;  /* 0x000000020d0d7887 */ /* 0x000fe20008800000 */
[----:B0-----:R-:W-:-:S13]  /*0230*/  ISETP.NE.AND P0, PT, R2, RZ, PT ;  /* 0x000000ff0200720c */ /* 0x001fda0003f05270 */
[----:B------:R-:W-:Y:S05]  /*0240*/  @P0 BRA `(.L_x_2) ;  /* 0x00000000008c0947 */ /* 0x000fea0003800000 */
[----:B------:R-:W-:Y:S01]  /*0250*/  ELECT P0, URZ, PT ;  /* 0x00000000003f782f */ /* 0x000fe20003800000 */
[----:B------:R-:W-:-:S12]  /*0260*/  BSSY B0, `(.L_x_2) ;  /* 0x0000021000007945 */ /* 0x000fd80003800000 */
[----:B------:R-:W-:Y:S05]  /*0270*/  @!P0 BRA `(.L_x_3) ;  /* 0x00000000007c8947 */ /* 0x000fea0003800000 */
[----:B------:R-:W0:Y:S01]  /*0280*/  S2UR UR9, SR_CgaCtaId ;  /* 0x00000000000979c3 */ /* 0x000e220000008800 */
[----:B------:R-:W-:Y:S01]  /*0290*/  UMOV UR4, 0x400 ;  /* 0x0000040000047882 */ /* 0x000fe20000000000 */
[----:B------:R-:W-:Y:S01]  /*02a0*/  UMOV UR5, 0x1 ;  /* 0x0000000100057882 */ /* 0x000fe20000000000 */
[----:B------:R-:W-:Y:S02]  /*02b0*/  UMOV UR6, 0x100 ;  /* 0x0000010000067882 */ /* 0x000fe40000000000 */
[----:B------:R-:W-:-:S04]  /*02c0*/  UIADD3 UR6, -UR6, 0x100000, URZ ;  /* 0x0010000006067890 */ /* 0x000fc8000fffe13f */
[----:B------:R-:W-:Y:S02]  /*02d0*/  USHF.L.U32 UR7, UR6, 0xb, URZ ;  /* 0x0000000b06077899 */ /* 0x000fe4000800063f */
[----:B------:R-:W-:Y:S02]  /*02e0*/  USHF.L.U32 UR6, UR6, 0x1, URZ ;  /* 0x0000000106067899 */ /* 0x000fe4000800063f */
[----:B0-----:R-:W-:Y:S02]  /*02f0*/  ULEA UR9, UR9, UR4, 0x18 ;  /* 0x0000000409097291 */ /* 0x001fe4000f8ec03f */
[----:B------:R-:W-:-:S04]  /*0300*/  UIADD3 UR4, -UR5, 0x100000, URZ ;  /* 0x0010000005047890 */ /* 0x000fc8000fffe13f */
[----:B------:R-:W-:Y:S02]  /*0310*/  USHF.L.U32 UR5, UR4, 0xb, URZ ;  /* 0x0000000b04057899 */ /* 0x000fe4000800063f */
[----:B------:R-:W-:Y:S01]  /*0320*/  USHF.L.U32 UR4, UR4, 0x1, URZ ;  /* 0x0000000104047899 */ /* 0x000fe2000800063f */
[----:B------:R-:W0:Y:S11]  /*0330*/  FENCE.VIEW.ASYNC.S ;  /* 0x00000000000073c6 */ /* 0x000e360000000000 */
[----:B0-----:R0:W1:Y:S01]  /*0340*/  SYNCS.EXCH.64 URZ, [UR9], UR4 ;  /* 0x00000004093f75b2 */ /* 0x0010620008000100 */
[----:B------:R0:W2:Y:S01]  /*0350*/  SYNCS.EXCH.64 URZ, [UR9+0x48], UR6 ;  /* 0x00004806093f75b2 */ /* 0x0000a20008000100 */
[----:B------:R0:W3:Y:S01]  /*0360*/  SYNCS.EXCH.64 URZ, [UR9+0x8], UR4 ;  /* 0x00000804093f75b2 */ /* 0x0000e20008000100 */
[----:B------:R0:W4:Y:S01]  /*0370*/  SYNCS.EXCH.64 URZ, [UR9+0x50], UR6 ;  /* 0x00005006093f75b2 */ /* 0x0001220008000100 */
[----:B------:R0:W0:Y:S01]  /*0380*/  SYNCS.EXCH.64 URZ, [UR9+0x10], UR4 ;  /* 0x00001004093f75b2 */ /* 0x0000220008000100 */
        /* <DEDUP_REMOVED lines=13> */
[----:B------:R-:W-:Y:S01]  /*0460*/  NOP ;  /* 0x0000000000007918 */ /* 0x000fe20000000000 */
.L_x_3:
[----:B0-----:R-:W-:Y:S05]  /*0470*/  BSYNC B0 ;  /* 0x0000000000007941 */ /* 0x001fea0003800000 */
.L_x_2:
[----:B------:R-:W0:Y:S01]  /*0480*/  SHFL.IDX PT, R0, R0, RZ, 0x1f ;  /* 0x00001fff00007589 */ /* 0x000e2200000e0000 */
[----:B------:R-:W5:Y:S01]  /*0490*/  LDC R2, c[0x0][0x65c] ;  /* 0x00019700ff027b82 */ /* 0x000f620000000800 */
[----:B------:R-:W-:Y:S01]  /*04a0*/  ELECT P0, URZ, PT ;  /* 0x00000000003f782f */ /* 0x000fe20003800000 */
[----:B------:R-:W-:Y:S01]  /*04b0*/  IMAD.MOV.U32 R3, RZ, RZ, RZ ;  /* 0x000000ffff037224 */ /* 0x000fe200078e00ff */
[----:B------:R-:W-:Y:S01]  /*04c0*/  UMOV UR4, 0x20 ;  /* 0x0000002000047882 */ /* 0x000fe20000000000 */
[----:B------:R-:W-:Y:S01]  /*04d0*/  NOP ;  /* 0x0000000000007918 */ /* 0x000fe20000000000 */
[----:B------:R-:W-:Y:S01]  /*04e0*/  NOP ;  /* 0x0000000000007918 */ /* 0x000fe20000000000 */
[----:B0-----:R-:W-:Y:S02]  /*04f0*/  ISETP.NE.OR P0, PT, R0, RZ, !P0 ;  /* 0x000000ff0000720c */ /* 0x001fe40004705670 */
[----:B-----5:R-:W-:Y:S01]  /*0500*/  ISETP.NE.AND P4, PT, R2, 0x1, PT ;  /* 0x000000010200780c */ /* 0x020fe20003f85270 */
[----:B------:R-:W0:Y:S01]  /*0510*/  S2R R0, SR_CTAID.Y ;  /* 0x0000000000007919 */ /* 0x000e220000002600 */
[----:B------:R-:W5:Y:S09]  /*0520*/  S2R R2, SR_CTAID.X ;  /* 0x0000000000027919 */ /* 0x000f720000002500 */
[----:B------:R-:W-:Y:S01]  /*0530*/  VOTEU.ALL UP0, P0 ;  /* 0x00000000003f7886 */ /* 0x000fe20000000000 */
[----:B------:R-:W-:Y:S01]  /*0540*/  VOTEU.ALL UP1, P0 ;  /* 0x00000000003f7886 */ /* 0x000fe20000020000 */
[----:B------:R-:W5:Y:S01]  /*0550*/  @P4 LDC R7, c[0x0][0x10] ;  /* 0x00000400ff074b82 */ /* 0x000f620000000800 */
[----:B------:R-:W-:-:S02]  /*0560*/  @P4 IMAD.MOV.U32 R5, RZ, RZ, RZ ;  /* 0x000000ffff054224 */ /* 0x000fc400078e00ff */
[----:B------:R-:W-:Y:S01]  /*0570*/  @P4 IMAD.MOV.U32 R11, RZ, RZ, RZ ;  /* 0x000000ffff0b4224 */ /* 0x000fe200078e00ff */
[----:B------:R-:W-:Y:S01]  /*0580*/  @!UP0 UMOV UR6, 0x400 ;  /* 0x0000040000068882 */ /* 0x000fe20000000000 */
[----:B------:R-:W-:-:S04]  /*0590*/  @!UP0 UIADD3 UR4, -UR4, 0x100000, URZ ;  /* 0x0010000004048890 */ /* 0x000fc8000fffe13f */
[----:B------:R-:W-:Y:S02]  /*05a0*/  @!UP0 USHF.L.U32 UR5, UR4, 0xb, URZ ;  /* 0x0000000b04058899 */ /* 0x000fe4000800063f */
[----:B------:R-:W-:Y:S01]  /*05b0*/  @!UP0 USHF.L.U32 UR4, UR4, 0x1, URZ ;  /* 0x0000000104048899 */ /* 0x000fe2000800063f */
[----:B------:R-:W1:Y:S08]  /*05c0*/  @!P4 LDC R9, c[0x0][0xc] ;  /* 0x00000300ff09cb82 */ /* 0x000e700000000800 */
[----:B------:R-:W2:Y:S01]  /*05d0*/  @!UP0 S2UR UR7, SR_CgaCtaId ;  /* 0x00000000000789c3 */ /* 0x000ea20000008800 */
[----:B0-----:R-:W-:-:S04]  /*05e0*/  @P4 IMAD.MOV.U32 R4, RZ, RZ, R0 ;  /* 0x000000ffff044224 */ /* 0x001fc800078e0000 */
[----:B-----5:R-:W-:-:S04]  /*05f0*/  @P4 IMAD.WIDE.U32 R6, R2, R7, R4 ;  /* 0x0000000702064225 */ /* 0x020fc800078e0004 */
[----:B------:R-:W-:Y:S02]  /*0600*/  @P4 IMAD.MOV.U32 R16, RZ, RZ, R6 ;  /* 0x000000ffff104224 */ /* 0x000fe400078e0006 */
[----:B------:R-:W-:Y:S02]  /*0610*/  @P4 IMAD.IADD R17, R7, 0x1, R11 ;  /* 0x0000000107114824 */ /* 0x000fe400078e020b */
[----:B-1----:R-:W-:-:S04]  /*0620*/  @!P4 IMAD.WIDE.U32 R4, R9, R0, R2 ;  /* 0x000000000904c225 */ /* 0x002fc800078e0002 */
[----:B------:R-:W-:Y:S02]  /*0630*/  @!P4 IMAD.MOV.U32 R16, RZ, RZ, R4 ;  /* 0x000000ffff10c224 */ /* 0x000fe400078e0004 */
[----:B------:R-:W-:Y:S01]  /*0640*/  @!P4 IMAD.MOV.U32 R17, RZ, RZ, R5 ;  /* 0x000000ffff11c224 */ /* 0x000fe200078e0005 */
[----:B--2---:R-:W-:Y:S02]  /*0650*/  @!UP0 ULEA UR6, UR7, UR6, 0x18 ;  /* 0x0000000607068291 */ /* 0x004fe4000f8ec03f */
[----:B------:R0:W-:Y:S01]  /*0660*/  STL [R1+0x7c], R16 ;  /* 0x00007c1001007387 */ /* 0x0001e20000100800 */
[----:B------:R-:W-:-:S03]  /*0670*/  VOTEU.ALL UP0, P0 ;  /* 0x00000000003f7886 */ /* 0x000fc60000000000 */
[----:B------:R0:W-:Y:S04]  /*0680*/  STL [R1+0x78], R17 ;  /* 0x0000781101007387 */ /* 0x0001e80000100800 */
[----:B------:R-:W1:Y:S02]  /*0690*/  FENCE.VIEW.ASYNC.S ;  /* 0x00000000000073c6 */ /* 0x000e640000000000 */
[----:B-1----:R0:W3:Y:S01]  /*06a0*/  @!UP0 SYNCS.EXCH.64 URZ, [UR6+0xa0], UR4 ;  /* 0x0000a004063f85b2 */ /* 0x0020e20008000100 */
[----:B------:R0:W3:Y:S01]  /*06b0*/  @!UP1 SYNCS.EXCH.64 URZ, [UR6+0xa8], UR4 ;  /* 0x0000a804063f95b2 */ /* 0x0000e20008000100 */
[----:B------:R-:W-:Y:S01]  /*06c0*/  NOP ;  /* 0x0000000000007918 */ /* 0x000fe20000000000 */
[----:B---34-:R-:W-:Y:S06]  /*06d0*/  BAR.SYNC.DEFER_BLOCKING 0x0 ;  /* 0x0000000000007b1d */ /* 0x018fec0000010000 */
[----:B0-----:R-:W-:Y:S05]  /*06e0*/  @!P1 BRA `(.L_x_4) ;  /* 0x000000e400389947 */ /* 0x001fea0003800000 */
[----:B------:R-:W-:-:S06]  /*06f0*/  UISETP.GT.U32.AND UP0, UPT, UR10, 0x1, UPT ;  /* 0x000000010a00788c */ /* 0x000fcc000bf04070 */
[----:B------:R-:W-:-:S13]  /*0700*/  PLOP3.LUT P0, PT, PT, PT, UP0, 0x80, 0x0 ;  /* 0x000000000000781c */ /* 0x000fda0003f0f008 */
[----:B------:R-:W-:Y:S05]  /*0710*/  @P0 EXIT ;  /* 0x000000000000094d */ /* 0x000fea0003800000 */
[----:B------:R-:W-:Y:S01]  /*0720*/  IMAD.MOV.U32 R6, RZ, RZ, -0x1 ;  /* 0xffffffffff067424 */ /* 0x000fe200078e00ff */
[----:B------:R-:W-:Y:S01]  /*0730*/  ULDC.64 UR4, c[0x0][0x650] ;  /* 0x0001940000047ab9 */ /* 0x000fe20000000a00 */
[----:B------:R-:W-:Y:S01]  /*0740*/  IMAD.MOV.U32 R5, RZ, RZ, -0x1 ;  /* 0xffffffffff057424 */ /* 0x000fe200078e00ff */
[----:B------:R-:W-:Y:S01]  /*0750*/  ISETP.GE.U32.AND P0, PT, R16, UR4, PT ;  /* 0x0000000410007c0c */ /* 0x000fe2000bf06070 */
[----:B------:R-:W-:Y:S01]  /*0760*/  UMOV UR22, 0xffffffff ;  /* 0xffffffff00167882 */ /* 0x000fe20000000000 */
[----:B------:R0:W-:Y:S01]  /*0770*/  STL [R1+0x84], R6 ;  /* 0x0000840601007387 */ /* 0x0001e20000100800 */
[----:B------:R-:W-:Y:S02]  /*0780*/  PRMT R4, RZ, 0x7610, R4 ;  /* 0x00007610ff047816 */ /* 0x000fe40000000004 */
[----:B------:R-:W-:Y:S01]  /*0790*/  ISETP.GE.U32.AND.EX P0, PT, R17, UR5, PT, P0 ;  /* 0x0000000511007c0c */ /* 0x000fe2000bf06100 */
[----:B------:R0:W-:-:S12]  /*07a0*/  STL [R1+0x80], R5 ;  /* 0x0000800501007387 */ /* 0x0001d80000100800 */
[----:B0-----:R-:W-:Y:S05]  /*07b0*/  @P0 BRA `(.L_x_5) ;  /* 0x0000000400680947 */ /* 0x001fea0003800000 */
[----:B------:R-:W0:Y:S01]  /*07c0*/  LDC.64 R12, c[0x0][0x628] ;  /* 0x00018a00ff0c7b82 */ /* 0x000e220000000a00 */
[----:B------:R-:W-:Y:S02]  /*07d0*/  IMAD.MOV.U32 R4, RZ, RZ, R16 ;  /* 0x000000ffff047224 */ /* 0x000fe400078e0010 */
[----:B------:R-:W-:-:S05]  /*07e0*/  IMAD.MOV.U32 R5, RZ, RZ, R17 ;  /* 0x000000ffff057224 */ /* 0x000fca00078e0011 */
[----:B------:R-:W1:Y:S08]  /*07f0*/  LDC R10, c[0x0][0x630] ;  /* 0x00018c00ff0a7b82 */ /* 0x000e700000000800 */
[----:B------:R-:W2:Y:S01]  /*0800*/  LDC.64 R14, c[0x0][0x620] ;  /* 0x00018800ff0e7b82 */ /* 0x000ea20000000a00 */
[----:B0-----:R-:W-:-:S04]  /*0810*/  ISETP.NE.U32.AND P0, PT, R12, RZ, PT ;  /* 0x000000ff0c00720c */ /* 0x001fc80003f05070 */
[----:B------:R-:W-:-:S13]  /*0820*/  ISETP.NE.AND.EX P0, PT, R13, RZ, PT, P0 ;  /* 0x000000ff0d00720c */ /* 0x000fda0003f05300 */
[----:B-12---:R-:W-:Y:S05]  /*0830*/  @!P0 BRA `(.L_x_6) ;  /* 0x0000000000288947 */ /* 0x006fea0003800000 */
[----:B------:R-:W0:Y:S02]  /*0840*/  LDC R9, c[0x0][0x634] ;  /* 0x00018d00ff097b82 */ /* 0x000e240000000800 */
[----:B0-----:R-:W-:-:S05]  /*0850*/  IADD3 R9, P0, R16, R9, RZ ;  /* 0x0000000910097210 */ /* 0x001fca0007f1e0ff */
[----:B------:R-:W-:-:S04]  /*0860*/  IMAD.X R11, RZ, RZ, R17, P0 ;  /* 0x000000ffff0b7224 */ /* 0x000fc800000e0611 */
[----:B------:R-:W-:-:S04]  /*0870*/  IMAD.WIDE.U32 R4, R11, R12, RZ ;  /* 0x0000000c0b047225 */ /* 0x000fc800078e00ff */
[----:B------:R-:W-:-:S04]  /*0880*/  IMAD.WIDE.U32 R6, P0, R9, R13, R4 ;  /* 0x0000000d09067225 */ /* 0x000fc80007800004 */
[----:B------:R-:W-:-:S04]  /*0890*/  IMAD.WIDE.U32 R4, R9, R12, RZ ;  /* 0x0000000c09047225 */ /* 0x000fc800078e00ff */
[----:B------:R-:W-:Y:S01]  /*08a0*/  IMAD.X R9, RZ, RZ, RZ, P0 ;  /* 0x000000ffff097224 */ /* 0x000fe200000e06ff */
[----:B------:R-:W-:Y:S01]  /*08b0*/  IADD3 RZ, P0, R5, R6, RZ ;  /* 0x0000000605ff7210 */ /* 0x000fe20007f1e0ff */
[----:B------:R-:W-:-:S04]  /*08c0*/  IMAD.MOV.U32 R8, RZ, RZ, R7 ;  /* 0x000000ffff087224 */ /* 0x000fc800078e0007 */
[----:B------:R-:W-:-:S08]  /*08d0*/  IMAD.WIDE.U32.X R4, R11, R13, R8, P0 ;  /* 0x0000000d0b047225 */ /* 0x000fd000000e0408 */
.L_x_6:
[-CC-:B------:R-:W-:Y:S01]  /*08e0*/  SHF.R.U64 R24, R4, R10.reuse, R5.reuse ;  /* 0x0000000a04187219 */ /* 0x180fe20000001205 */
[----:B------:R-:W0:Y:S01]  /*08f0*/  LDC R8, c[0x0][0x618] ;  /* 0x00018600ff087b82 */ /* 0x000e220000000800 */
[----:B------:R-:W-:Y:S01]  /*0900*/  SHF.R.U32.HI R4, RZ, R10, R5 ;  /* 0x0000000aff047219 */ /* 0x000fe20000011605 */
[----:B------:R-:W-:Y:S01]  /*0910*/  ULDC UR4, c[0x0][0x150] ;  /* 0x0000540000047ab9 */ /* 0x000fe20000000800 */
[----:B------:R-:W-:Y:S01]  /*0920*/  IADD3 R9, P0, RZ, -R24, RZ ;  /* 0x80000018ff097210 */ /* 0x000fe20007f1e0ff */
[----:B------:R-:W-:Y:S01]  /*0930*/  IMAD.MOV.U32 R5, RZ, RZ, R17 ;  /* 0x000000ffff057224 */ /* 0x000fe200078e0011 */
[----:B------:R-:W-:-:S03]  /*0940*/  I2FP.F32.U32 R3, R2 ;  /* 0x0000000200037245 */ /* 0x000fc60000201000 */
[----:B------:R-:W1:Y:S01]  /*0950*/  LDC.64 R18, c[0x0][0x640] ;  /* 0x00019000ff127b82 */ /* 0x000e620000000a00 */
[----:B------:R-:W-:Y:S02]  /*0960*/  IMAD.X R11, RZ, RZ, ~R4, P0 ;  /* 0x000000ffff0b7224 */ /* 0x000fe400000e0e04 */
[----:B------:R-:W-:Y:S01]  /*0970*/  FMUL R3, R3, UR4 ;  /* 0x0000000403037c20 */ /* 0x000fe20008400000 */
[----:B------:R-:W-:Y:S01]  /*0980*/  IMAD.MOV.U32 R4, RZ, RZ, R16 ;  /* 0x000000ffff047224 */ /* 0x000fe200078e0010 */
[----:B------:R-:W-:Y:S01]  /*0990*/  ULDC UR4, c[0x0][0x154] ;  /* 0x0000550000047ab9 */ /* 0x000fe20000000800 */
[-C--:B------:R-:W-:Y:S02]  /*09a0*/  IMAD R6, R11, R14.reuse, RZ ;  /* 0x0000000e0b067224 */ /* 0x080fe400078e02ff */
[C---:B------:R-:W-:Y:S01]  /*09b0*/  IMAD.WIDE.U32 R4, R9.reuse, R14, R4 ;  /* 0x0000000e09047225 */ /* 0x040fe200078e0004 */
[----:B------:R-:W2:Y:S01]  /*09c0*/  LDC R10, c[0x0][0x608] ;  /* 0x00018200ff0a7b82 */ /* 0x000ea20000000800 */
[----:B------:R-:W3:Y:S02]  /*09d0*/  F2I.U32.TRUNC.NTZ R3, R3 ;  /* 0x0000000300037305 */ /* 0x000ee4000020f000 */
[----:B------:R-:W-:-:S04]  /*09e0*/  IMAD R9, R9, R15, R6 ;  /* 0x0000000f09097224 */ /* 0x000fc800078e0206 */
[----:B------:R-:W-:Y:S01]  /*09f0*/  IMAD.IADD R5, R5, 0x1, R9 ;  /* 0x0000000105057824 */ /* 0x000fe200078e0209 */
[----:B------:R-:W4:Y:S01]  /*0a00*/  LDC R7, c[0x0][0x144] ;  /* 0x00005100ff077b82 */ /* 0x000f220000000800 */
[----:B------:R-:W-:-:S03]  /*0a10*/  IMAD.MOV.U32 R9, RZ, RZ, 0x1 ;  /* 0x00000001ff097424 */ /* 0x000fc600078e00ff */
[----:B0-----:R-:W-:Y:S02]  /*0a20*/  SHF.R.U64 R12, R4, R8, R5 ;  /* 0x00000008040c7219 */ /* 0x001fe40000001205 */
[----:B------:R-:W-:Y:S02]  /*0a30*/  I2FP.F32.U32 R4, R0 ;  /* 0x0000000000047245 */ /* 0x000fe40000201000 */
[----:B------:R-:W0:Y:S01]  /*0a40*/  LDC R14, c[0x0][0x658] ;  /* 0x00019600ff0e7b82 */ /* 0x000e220000000800 */
[----:B-1----:R-:W-:Y:S01]  /*0a50*/  ISETP.NE.U32.AND P0, PT, R18, RZ, PT ;  /* 0x000000ff1200720c */ /* 0x002fe20003f05070 */
[----:B---3--:R-:W-:Y:S02]  /*0a60*/  IMAD.MOV R6, RZ, RZ, -R3 ;  /* 0x000000ffff067224 */ /* 0x008fe400078e0a03 */
[----:B------:R-:W-:Y:S01]  /*0a70*/  FMUL R4, R4, UR4 ;  /* 0x0000000404047c20 */ /* 0x000fe20008400000 */
[----:B------:R-:W-:Y:S01]  /*0a80*/  SHF.R.U32.HI R3, RZ, R8, R5 ;  /* 0x00000008ff037219 */ /* 0x000fe20000011605 */
[----:B------:R-:W-:Y:S01]  /*0a90*/  IMAD.MOV.U32 R5, RZ, RZ, -0x1 ;  /* 0xffffffffff057424 */ /* 0x000fe200078e00ff */
[----:B------:R-:W-:Y:S01]  /*0aa0*/  ISETP.NE.AND.EX P0, PT, R19, RZ, PT, P0 ;  /* 0x000000ff1300720c */ /* 0x000fe20003f05300 */
[----:B------:R1:W3:Y:S01]  /*0ab0*/  F2I.U32.TRUNC.NTZ R11, R4 ;  /* 0x00000004000b7305 */ /* 0x0002e2000020f000 */
[----:B------:R-:W1:Y:S01]  /*0ac0*/  LDC R13, c[0x0][0x148] ;  /* 0x00005200ff0d7b82 */ /* 0x000e620000000800 */
[----:B--2---:R-:W-:-:S02]  /*0ad0*/  SHF.R.U64 R23, R12, R10, R3 ;  /* 0x0000000a0c177219 */ /* 0x004fc40000001203 */
[----:B------:R-:W-:-:S05]  /*0ae0*/  SHF.R.U32.HI R3, RZ, R10, R3 ;  /* 0x0000000aff037219 */ /* 0x000fca0000011603 */
[----:B------:R-:W2:Y:S01]  /*0af0*/  LDC R17, c[0x0][0x600] ;  /* 0x00018000ff117b82 */ /* 0x000ea20000000800 */
[----:B----4-:R-:W-:-:S07]  /*0b00*/  IMAD R8, R7, R6, R2 ;  /* 0x0000000607087224 */ /* 0x010fce00078e0202 */
[----:B------:R-:W4:Y:S01]  /*0b10*/  LDC R16, c[0x0][0x648] ;  /* 0x00019200ff107b82 */ /* 0x000f220000000800 */
[-C--:B0-----:R-:W-:Y:S02]  /*0b20*/  SHF.L.U32 R2, R5, R14.reuse, RZ ;  /* 0x0000000e05027219 */ /* 0x081fe400000006ff */
[--C-:B------:R-:W-:Y:S02]  /*0b30*/  SHF.R.U64 R22, R23, R14, R3.reuse ;  /* 0x0000000e17167219 */ /* 0x100fe40000001203 */
[----:B------:R-:W-:Y:S02]  /*0b40*/  LOP3.LUT R10, RZ, R2, RZ, 0x33, !PT ;  /* 0x00000002ff0a7212 */ /* 0x000fe400078e33ff */
[-C--:B------:R-:W-:Y:S01]  /*0b50*/  SHF.R.U32.HI R3, RZ, R14.reuse, R3 ;  /* 0x0000000eff037219 */ /* 0x080fe20000011603 */
[----:B------:R-:W0:Y:S01]  /*0b60*/  LDC R21, c[0x0][0x638] ;  /* 0x00018e00ff157b82 */ /* 0x000e220000000800 */
[----:B------:R-:W-:Y:S01]  /*0b70*/  SHF.L.U32 R9, R9, R14, RZ ;  /* 0x0000000e09097219 */ /* 0x000fe200000006ff */
[----:B------:R-:W-:-:S06]  /*0b80*/  IMAD.MOV.U32 R2, RZ, RZ, R22 ;  /* 0x000000ffff027224 */ /* 0x000fcc00078e0016 */
[----:B------:R-:W0:Y:S01]  /*0b90*/  LDC R20, c[0x0][0x610] ;  /* 0x00018400ff147b82 */ /* 0x000e220000000800 */
[----:B-1-3--:R-:W-:Y:S05]  /*0ba0*/  @!P0 BRA `(.L_x_7) ;  /* 0x0000000000288947 */ /* 0x00afea0003800000 */
[----:B------:R-:W1:Y:S02]  /*0bb0*/  LDC R7, c[0x0][0x64c] ;  /* 0x00019300ff077b82 */ /* 0x000e640000000800 */
[----:B-1----:R-:W-:-:S05]  /*0bc0*/  IADD3 R7, P0, R22, R7, RZ ;  /* 0x0000000716077210 */ /* 0x002fca0007f1e0ff */
        /* <DEDUP_REMOVED lines=8> */
.L_x_7:
[----:B----4-:R-:W-:Y:S01]  /*0c50*/  SHF.R.U64 R2, R2, R16, R3 ;  /* 0x0000001002027219 */ /* 0x010fe20000001203 */
[----:B--2---:R-:W-:Y:S01]  /*0c60*/  VIADD R3, R17, 0xffffffff ;  /* 0xffffffff11037836 */ /* 0x004fe20000000000 */
[----:B------:R-:W-:Y:S01]  /*0c70*/  LOP3.LUT R10, R23, R10, RZ, 0xc0, !PT ;  /* 0x0000000a170a7212 */ /* 0x000fe200078ec0ff */
[----:B------:R-:W-:Y:S01]  /*0c80*/  IMAD.MOV R11, RZ, RZ, -R11 ;  /* 0x000000ffff0b7224 */ /* 0x000fe200078e0a0b */
[----:B------:R-:W-:Y:S01]  /*0c90*/  R2UR UR22, R24 ;  /* 0x00000000181672ca */ /* 0x000fe200000e0000 */
[----:B------:R-:W-:Y:S01]  /*0ca0*/  IMAD.MOV R4, RZ, RZ, -R2 ;  /* 0x000000ffff047224 */ /* 0x000fe200078e0a02 */
[----:B------:R-:W-:Y:S01]  /*0cb0*/  LOP3.LUT R3, R12, R3, RZ, 0xc0, !PT ;  /* 0x000000030c037212 */ /* 0x000fe200078ec0ff */
[----:B------:R-:W-:Y:S02]  /*0cc0*/  @P4 IMAD R8, R13, R11, R0 ;  /* 0x0000000b0d084224 */ /* 0x000fe400078e0200 */
[----:B------:R-:W-:Y:S02]  /*0cd0*/  IMAD R9, R9, R2, R10 ;  /* 0x0000000209097224 */ /* 0x000fe400078e020a */
[----:B0-----:R-:W-:-:S02]  /*0ce0*/  IMAD R0, R4, R21, R22 ;  /* 0x0000001504007224 */ /* 0x001fc400078e0216 */
[----:B------:R-:W-:Y:S02]  /*0cf0*/  IMAD R8, R9, R20, R8 ;  /* 0x0000001409087224 */ /* 0x000fe400078e0208 */
[----:B------:R-:W-:Y:S02]  /*0d00*/  IMAD R3, R0, R17, R3 ;  /* 0x0000001100037224 */ /* 0x000fe400078e0203 */
[----:B------:R-:W-:-:S03]  /*0d10*/  IMAD.MOV.U32 R4, RZ, RZ, 0x1 ;  /* 0x00000001ff047424 */ /* 0x000fc600078e00ff */
[----:B------:R-:W-:Y:S02]  /*0d20*/  SEL R2, R3, R8, !P4 ;  /* 0x0000000803027207 */ /* 0x000fe40006000000 */
[----:B------:R-:W-:-:S03]  /*0d30*/  SEL R0, R8, R3, !P4 ;  /* 0x0000000308007207 */ /* 0x000fc60006000000 */
[----:B------:R0:W-:Y:S04]  /*0d40*/  STL [R1+0x80], R2 ;  /* 0x0000800201007387 */ /* 0x0001e80000100800 */
[----:B------:R0:W-:Y:S02]  /*0d50*/  STL [R1+0x84], R0 ;  /* 0x0000840001007387 */ /* 0x0001e40000100800 */
.L_x_5:
[----:B------:R-:W-:-:S08]  /*0d60*/  NOP ;  /* 0x0000000000007918 */ /* 0x000fd00000000000 */
[----:B------:R-:W1:Y:S02]  /*0d70*/  USETMAXREG.TRY_ALLOC.CTAPOOL UP0, 0xe8 ;  /* 0x000000e8000079c8 */ /* 0x000e640008000600 */
[----:B-1----:R-:W-:-:S13]  /*0d80*/  PLOP3.LUT P0, PT, PT, PT, UP0, 0x80, 0x0 ;  /* 0x000000000000781c */ /* 0x002fda0003f0f008 */
[----:B------:R-:W-:Y:S05]  /*0d90*/  @!P0 BRA `(.L_x_5) ;  /* 0xfffffffc00f08947 */ /* 0x000fea000383ffff */
[----:B------:R-:W-:Y:S01]  /*0da0*/  ULDC.64 UR4, c[0x0][0x598] ;  /* 0x0001660000047ab9 */ /* 0x000fe20000000a00 */
[----:B------:R-:W-:Y:S01]  /*0db0*/  ULDC.64 UR14, c[0x0][0x208] ;  /* 0x00008200000e7ab9 */ /* 0x000fe20000000a00 */
[----:B------:R-:W-:-:S04]  /*0dc0*/  ISETP.NE.U32.AND P0, PT, RZ, UR4, PT ;  /* 0x00000004ff007c0c */ /* 0x000fc8000bf05070 */
[----:B------:R-:W-:-:S13]  /*0dd0*/  ISETP.NE.AND.EX P0, PT, RZ, UR5, PT, P0 ;  /* 0x00000005ff007c0c */ /* 0x000fda000bf05300 */
[----:B------:R-:W-:Y:S05]  /*0de0*/  @!P0 BRA `(.L_x_8) ;  /* 0x0000000000208947 */ /* 0x000fea0003800000 */
[----:B0-----:R-:W0:Y:S02]  /*0df0*/  LDC.64 R2, c[0x0][0x598] ;  /* 0x00016600ff027b82 */ /* 0x001e240000000a00 */
[----:B0-----:R-:W2:Y:S02]  /*0e00*/  LDG.E.64 R2, desc[UR14][R2.64] ;  /* 0x0000000e02027981 */ /* 0x001ea4000c1e1b00 */
[----:B--2---:R-:W-:-:S04]  /*0e10*/  ISETP.NE.U32.AND P0, PT, R2, RZ, PT ;  /* 0x000000ff0200720c */ /* 0x004fc80003f05070 */
[----:B------:R-:W-:-:S13]  /*0e20*/  ISETP.NE.AND.EX P0, PT, R3, RZ, PT, P0 ;  /* 0x000000ff0300720c */ /* 0x000fda0003f05300 */
[----:B------:R-:W-:Y:S05]  /*0e30*/  @!P0 BRA `(.L_x_8) ;  /* 0x00000000000c8947 */ /* 0x000fea0003800000 */
[----:B------:R-:W2:Y:S02]  /*0e40*/  LD.E R2, desc[UR14][R2.64] ;  /* 0x0000000e02027980 */ /* 0x000ea4000c101900 */
[----:B--2---:R-:W-:Y:S01]  /*0e50*/  R2UR UR20, R2 ;  /* 0x00000000021472ca */ /* 0x004fe200000e0000 */
[----:B------:R-:W-:-:S14]  /*0e60*/  BRA `(.L_x_9) ;  /* 0x0000000000247947 */ /* 0x000fdc0003800000 */
.L_x_8:
[----:B------:R-:W-:Y:S02]  /*0e70*/  ULDC.64 UR4, c[0x0][0x588] ;  /* 0x0001620000047ab9 */ /* 0x000fe40000000a00 */
[----:B------:R-:W-:-:S04]  /*0e80*/  ISETP.NE.U32.AND P0, PT, RZ, UR4, PT ;  /* 0x00000004ff007c0c */ /* 0x000fc8000bf05070 */
[----:B------:R-:W-:-:S13]  /*0e90*/  ISETP.NE.AND.EX P0, PT, RZ, UR5, PT, P0 ;  /* 0x00000005ff007c0c */ /* 0x000fda000bf05300 */
[----:B------:R-:W-:Y:S05]  /*0ea0*/  @!P0 BRA `(.L_x_10) ;  /* 0x0000000000108947 */ /* 0x000fea0003800000 */
[----:B0-----:R-:W0:Y:S02]  /*0eb0*/  LDC.64 R2, c[0x0][0x588] ;  /* 0x00016200ff027b82 */ /* 0x001e240000000a00 */
[----:B0-----:R-:W2:Y:S02]  /*0ec0*/  LDG.E R2, desc[UR14][R2.64] ;  /* 0x0000000e02027981 */ /* 0x001ea4000c1e1900 */
[----:B--2---:R-:W-:Y:S01]  /*0ed0*/  R2UR UR20, R2 ;  /* 0x00000000021472ca */ /* 0x004fe200000e0000 */
[----:B------:R-:W-:-:S14]  /*0ee0*/  BRA `(.L_x_9) ;  /* 0x0000000000047947 */ /* 0x000fdc0003800000 */
.L_x_10:
[----:B------:R-:W-:-:S05]  /*0ef0*/  ULDC UR20, c[0x0][0x580] ;  /* 0x0001600000147ab9 */ /* 0x000fca0000000800 */
.L_x_9:
[----:B------:R-:W-:Y:S02]  /*0f00*/  ULDC.64 UR4, c[0x0][0x5a0] ;  /* 0x0001680000047ab9 */ /* 0x000fe40000000a00 */
        /* <DEDUP_REMOVED lines=11> */
.L_x_11:
        /* <DEDUP_REMOVED lines=8> */
.L_x_13:
[----:B------:R-:W-:-:S05]  /*1040*/  ULDC UR21, c[0x0][0x584] ;  /* 0x0001610000157ab9 */ /* 0x000fca0000000800 */
.L_x_12:
[----:B------:R-:W-:-:S13]  /*1050*/  LOP3.LUT P0, RZ, R4, 0xff, RZ, 0xc0, !PT ;  /* 0x000000ff04ff7812 */ /* 0x000fda000780c0ff */
[----:B------:R-:W-:Y:S05]  /*1060*/  @!P0 EXIT ;  /* 0x000000000000894d */ /* 0x000fea0003800000 */
[----:B------:R-:W-:Y:S01]  /*1070*/  ULDC UR4, c[0x0][0x28c] ;  /* 0x0000a30000047ab9 */ /* 0x000fe20000000800 */
[----:B------:R-:W-:Y:S02]  /*1080*/  ULOP3.LUT UR23, UR13, 0x1, URZ, 0xfc, !UPT ;  /* 0x000000010d177892 */ /* 0x000fe4000f8efc3f */
[----:B------:R-:W-:-:S04]  /*1090*/  UIADD3 UR4, UR4, 0x3f, URZ ;  /* 0x0000003f04047890 */ /* 0x000fc8000fffe03f */
[----:B------:R-:W-:-:S04]  /*10a0*/  USHF.R.S32.HI UR5, URZ, 0x1f, UR4 ;  /* 0x0000001f3f057899 */ /* 0x000fc80008011404 */
[----:B------:R-:W-:-:S03]  /*10b0*/  ULEA.HI UR5, UR5, UR4, URZ, 0x6 ;  /* 0x0000000405057291 */ /* 0x000fc6000f8f303f */
[----:B------:R-:W-:Y:S01]  /*10c0*/  UMOV UR4, URZ ;  /* 0x0000003f00047c82 */ /* 0x000fe20008000000 */
[----:B------:R-:W-:-:S03]  /*10d0*/  USHF.R.S32.HI UR9, URZ, 0x6, UR5 ;  /* 0x000000063f097899 */ /* 0x000fc60008011405 */
[----:B------:R-:W-:-:S09]  /*10e0*/  UMOV UR5, URZ ;  /* 0x0000003f00057c82 */ /* 0x000fd20008000000 */
.L_x_294:
[----:B0-----:R-:W0:Y:S01]  /*10f0*/  S2R R0, SR_TID.X ;  /* 0x0000000000007919 */ /* 0x001e220000002100 */
[----:B-1----:R-:W1:Y:S01]  /*1100*/  S2UR UR17, SR_CgaCtaId ;  /* 0x00000000001179c3 */ /* 0x002e620000008800 */
[----:B------:R-:W-:Y:S01]  /*1110*/  UMOV UR16, 0x400 ;  /* 0x0000040000107882 */ /* 0x000fe20000000000 */
[----:B------:R-:W-:Y:S01]  /*1120*/  UMOV UR6, URZ ;  /* 0x0000003f00067c82 */ /* 0x000fe20008000000 */
[----:B------:R-:W-:Y:S01]  /*1130*/  STL [R1+0x74], RZ ;  /* 0x000074ff01007387 */ /* 0x000fe20000100800 */
[----:B------:R-:W-:Y:S01]  /*1140*/  UMOV UR7, URZ ;  /* 0x0000003f00077c82 */ /* 0x000fe20008000000 */
[----:B------:R-:W-:Y:S01]  /*1150*/  UMOV UR8, URZ ;  /* 0x0000003f00087c82 */ /* 0x000fe20008000000 */
[----:B------:R-:W-:Y:S01]  /*1160*/  CS2R R4, SRZ ;  /* 0x0000000000047805 */ /* 0x000fe2000001ff00 */
[----:B------:R-:W-:Y:S01]  /*1170*/  STL [R1+0x70], RZ ;  /* 0x000070ff01007387 */ /* 0x000fe20000100800 */
[----:B--2---:R-:W2:Y:S01]  /*1180*/  LDC R2, c[0x0][0x28c] ;  /* 0x0000a300ff027b82 */ /* 0x004ea20000000800 */
[----:B------:R-:W-:-:S02]  /*1190*/  CS2R R6, SRZ ;  /* 0x0000000000067805 */ /* 0x000fc4000001ff00 */
[----:B------:R-:W-:Y:S01]  /*11a0*/  CS2R R8, SRZ ;  /* 0x0000000000087805 */ /* 0x000fe2000001ff00 */
[----:B------:R-:W-:Y:S01]  /*11b0*/  STL [R1+0x6c], RZ ;  /* 0x00006cff01007387 */ /* 0x000fe20000100800 */
[----:B------:R-:W-:Y:S02]  /*11c0*/  CS2R R10, SRZ ;  /* 0x00000000000a7805 */ /* 0x000fe4000001ff00 */
[----:B------:R-:W-:Y:S02]  /*11d0*/  CS2R R12, SRZ ;  /* 0x00000000000c7805 */ /* 0x000fe4000001ff00 */
[----:B------:R-:W-:Y:S01]  /*11e0*/  CS2R R14, SRZ ;  /* 0x00000000000e7805 */ /* 0x000fe2000001ff00 */
[----:B------:R-:W-:Y:S01]  /*11f0*/  STL [R1+0x68], RZ ;  /* 0x000068ff01007387 */ /* 0x000fe20000100800 */
[----:B------:R-:W-:Y:S02]  /*1200*/  CS2R R16, SRZ ;  /* 0x0000000000107805 */ /* 0x000fe4000001ff00 */
        /* <DEDUP_REMOVED lines=13> */
[----:B------:R-:W-:Y:S02]  /*12e0*/  CS2R R166, SRZ ;  /* 0x0000000000a67805 */ /* 0x000fe4000001ff00 */
[----:B0-----:R-:W-:Y:S01]  /*12f0*/  LOP3.LUT R0, R0, 0x80, RZ, 0xc0, !PT ;  /* 0x0000008000007812 */ /* 0x001fe200078ec0ff */
[----:B------:R-:W-:Y:S01]  /*1300*/  STL [R1+0x58], RZ ;  /* 0x000058ff01007387 */ /* 0x000fe20000100800 */
[----:B--2---:R-:W-:-:S02]  /*1310*/  ISETP.GE.AND P0, PT, R2, 0x1, PT ;  /* 0x000000010200780c */ /* 0x004fc40003f06270 */
[----:B------:R-:W-:Y:S02]  /*1320*/  CS2R R2, SRZ ;  /* 0x0000000000027805 */ /* 0x000fe4000001ff00 */
[----:B------:R-:W-:Y:S01]  /*1330*/  SHF.R.U32.HI R0, RZ, 0x7, R0 ;  /* 0x00000007ff007819 */ /* 0x000fe20000011600 */
[----:B------:R-:W-:Y:S01]  /*1340*/  STL [R1+0x54], RZ ;  /* 0x000054ff01007387 */ /* 0x000fe20000100800 */
[----:B------:R-:W-:Y:S02]  /*1350*/  CS2R R168, SRZ ;  /* 0x0000000000a87805 */ /* 0x000fe4000001ff00 */
[----:B------:R-:W-:Y:S02]  /*1360*/  CS2R R170, SRZ ;  /* 0x0000000000aa7805 */ /* 0x000fe4000001ff00 */
[----:B------:R-:W-:Y:S01]  /*1370*/  CS2R R172, SRZ ;  /* 0x0000000000ac7805 */ /* 0x000fe2000001ff00 */
[----:B------:R-:W-:Y:S01]  /*1380*/  STL [R1+0x50], RZ ;  /* 0x000050ff01007387 */ /* 0x000fe20000100800 */
[----:B------:R-:W-:-:S02]  /*1390*/  CS2R R174, SRZ ;  /* 0x0000000000ae7805 */ /* 0x000fc4000001ff00 */
[----:B------:R-:W-:Y:S02]  /*13a0*/  CS2R R176, SRZ ;  /* 0x0000000000b07805 */ /* 0x000fe4000001ff00 */
[----:B------:R-:W-:Y:S01]  /*13b0*/  CS2R R178, SRZ ;  /* 0x0000000000b27805 */ /* 0x000fe2000001ff00 */
[----:B------:R-:W0:Y:S01]  /*13c0*/  SHFL.IDX PT, R0, R0, RZ, 0x1f ;  /* 0x00001fff00007589 */ /* 0x000e2200000e0000 */
[----:B------:R-:W-:Y:S02]  /*13d0*/  CS2R R180, SRZ ;  /* 0x0000000000b47805 */ /* 0x000fe4000001ff00 */
[----:B------:R-:W-:Y:S02]  /*13e0*/  CS2R R182, SRZ ;  /* 0x0000000000b67805 */ /* 0x000fe4000001ff00 */
[----:B------:R-:W-:Y:S01]  /*13f0*/  CS2R R184, SRZ ;  /* 0x0000000000b87805 */ /* 0x000fe2000001ff00 */
[----:B------:R2:W-:Y:S01]  /*1400*/  STL [R1+0x4c], RZ ;  /* 0x00004cff01007387 */ /* 0x0005e20000100800 */
[----:B------:R-:W-:-:S02]  /*1410*/  CS2R R186, SRZ ;  /* 0x0000000000ba7805 */ /* 0x000fc4000001ff00 */
[----:B------:R-:W-:Y:S02]  /*1420*/  CS2R R188, SRZ ;  /* 0x0000000000bc7805 */ /* 0x000fe4000001ff00 */
[----:B------:R-:W-:Y:S01]  /*1430*/  CS2R R190, SRZ ;  /* 0x0000000000be7805 */ /* 0x000fe2000001ff00 */
[----:B------:R2:W-:Y:S01]  /*1440*/  STL [R1+0x48], RZ ;  /* 0x000048ff01007387 */ /* 0x0005e20000100800 */
        /* <DEDUP_REMOVED lines=14> */
[----:B------:R-:W-:Y:S02]  /*1530*/  CS2R R214, SRZ ;  /* 0x0000000000d67805 */ /* 0x000fe4000001ff00 */
[----:B0-----:R-:W-:Y:S01]  /*1540*/  R2UR UR11, R0 ;  /* 0x00000000000b72ca */ /* 0x001fe200000e0000 */
[----:B------:R2:W-:Y:S01]  /*1550*/  STL [R1+0x38], RZ ;  /* 0x000038ff01007387 */ /* 0x0005e20000100800 */
[----:B------:R-:W-:Y:S01]  /*1560*/  IMAD.MOV.U32 R0, RZ, RZ, RZ ;  /* 0x000000ffff007224 */ /* 0x000fe200078e00ff */
[----:B------:R-:W-:Y:S02]  /*1570*/  CS2R R216, SRZ ;  /* 0x0000000000d87805 */ /* 0x000fe4000001ff00 */
[----:B------:R-:W-:Y:S01]  /*1580*/  CS2R R218, SRZ ;  /* 0x0000000000da7805 */ /* 0x000fe2000001ff00 */
[----:B------:R2:W-:Y:S01]  /*1590*/  STL [R1+0x34], RZ ;  /* 0x000034ff01007387 */ /* 0x0005e20000100800 */
[----:B------:R-:W-:-:S02]  /*15a0*/  CS2R R220, SRZ ;  /* 0x0000000000dc7805 */ /* 0x000fc4000001ff00 */
[----:B------:R-:W-:Y:S02]  /*15b0*/  CS2R R222, SRZ ;  /* 0x0000000000de7805 */ /* 0x000fe4000001ff00 */
[----:B------:R-:W-:Y:S01]  /*15c0*/  CS2R R224, SRZ ;  /* 0x0000000000e07805 */ /* 0x000fe2000001ff00 */
[----:B------:R2:W-:Y:S01]  /*15d0*/  STL [R1+0x30], RZ ;  /* 0x000030ff01007387 */ /* 0x0005e20000100800 */
[----:B------:R-:W-:Y:S01]  /*15e0*/  IMAD.MOV.U32 R226, RZ, RZ, RZ ;  /* 0x000000ffffe27224 */ /* 0x000fe200078e00ff */
[----:B------:R-:W-:Y:S01]  /*15f0*/  CS2R R88, SRZ ;  /* 0x0000000000587805 */ /* 0x000fe2000001ff00 */
[----:B------:R-:W-:Y:S01]  /*1600*/  IMAD.U32 R227, RZ, RZ, UR4 ;  /* 0x00000004ffe37e24 */ /* 0x000fe2000f8e00ff */
[----:B------:R2:W-:Y:S01]  /*1610*/  STL [R1+0x2c], RZ ;  /* 0x00002cff01007387 */ /* 0x0005e20000100800 */
[----:B------:R-:W-:Y:S01]  /*1620*/  ULEA.HI UR10, UR11, UR11, URZ, 0x1 ;  /* 0x0000000b0b0a7291 */ /* 0x000fe2000f8f083f */
[----:B------:R-:W-:Y:S02]  /*1630*/  CS2R R90, SRZ ;  /* 0x00000000005a7805 */ /* 0x000fe4000001ff00 */
[----:B------:R-:W-:Y:S01]  /*1640*/  CS2R R92, SRZ ;  /* 0x00000000005c7805 */ /* 0x000fe2000001ff00 */
[----:B------:R2:W-:Y:S01]  /*1650*/  STL [R1+0x28], RZ ;  /* 0x000028ff01007387 */ /* 0x0005e20000100800 */
[----:B------:R-:W-:Y:S01]  /*1660*/  ULOP3.LUT UR12, UR10, 0xffffe, URZ, 0xc0, !UPT ;  /* 0x000ffffe0a0c7892 */ /* 0x000fe2000f8ec03f */
[----:B------:R-:W-:Y:S01]  /*1670*/  CS2R R94, SRZ ;  /* 0x00000000005e7805 */ /* 0x000fe2000001ff00 */
[----:B-1----:R-:W-:Y:S01]  /*1680*/  ULEA UR10, UR17, UR16, 0x18 ;  /* 0x00000010110a7291 */ /* 0x002fe2000f8ec03f */
[----:B------:R2:W-:Y:S01]  /*1690*/  STL [R1+0x24], RZ ;  /* 0x000024ff01007387 */ /* 0x0005e20000100800 */
[----:B------:R-:W-:Y:S01]  /*16a0*/  UIADD3 UR12, UR11, -UR12, URZ ;  /* 0x8000000c0b0c7290 */ /* 0x000fe2000fffe03f */
[----:B------:R-:W-:-:S02]  /*16b0*/  CS2R R96, SRZ ;  /* 0x0000000000607805 */ /* 0x000fc4000001ff00 */
[----:B------:R-:W-:Y:S01]  /*16c0*/  CS2R R98, SRZ ;  /* 0x0000000000627805 */ /* 0x000fe2000001ff00 */
[----:B------:R2:W-:Y:S01]  /*16d0*/  STL [R1+0x20], RZ ;  /* 0x000020ff01007387 */ /* 0x0005e20000100800 */
[----:B------:R-:W-:Y:S01]  /*16e0*/  ULEA UR12, UR12, UR10, 0xc ;  /* 0x0000000a0c0c7291 */ /* 0x000fe2000f8e603f */
[----:B------:R-:W-:Y:S02]  /*16f0*/  CS2R R100, SRZ ;  /* 0x0000000000647805 */ /* 0x000fe4000001ff00 */
[----:B------:R-:W-:Y:S01]  /*1700*/  CS2R R102, SRZ ;  /* 0x0000000000667805 */ /* 0x000fe2000001ff00 */
[----:B------:R2:W-:Y:S01]  /*1710*/  STL [R1+0x1c], RZ ;  /* 0x00001cff01007387 */ /* 0x0005e20000100800 */
[----:B------:R-:W-:Y:S01]  /*1720*/  UIADD3 UR12, UR12, 0x180, URZ ;  /* 0x000001800c0c7890 */ /* 0x000fe2000fffe03f */
[----:B------:R-:W-:Y:S02]  /*1730*/  CS2R R104, SRZ ;  /* 0x0000000000687805 */ /* 0x000fe4000001ff00 */
[----:B------:R-:W-:Y:S01]  /*1740*/  CS2R R106, SRZ ;  /* 0x00000000006a7805 */ /* 0x000fe2000001ff00 */
[----:B------:R2:W-:Y:S01]  /*1750*/  STL [R1+0x18], RZ ;  /* 0x000018ff01007387 */ /* 0x0005e20000100800 */
[----:B------:R-:W-:Y:S01]  /*1760*/  USHF.R.U32.HI UR11, URZ, 0x4, UR12 ;  /* 0x000000043f0b7899 */ /* 0x000fe2000801160c */
[----:B------:R-:W-:-:S02]  /*1770*/  CS2R R108, SRZ ;  /* 0x00000000006c7805 */ /* 0x000fc4000001ff00 */
[----:B------:R-:W-:Y:S01]  /*1780*/  CS2R R110, SRZ ;  /* 0x00000000006e7805 */ /* 0x000fe2000001ff00 */
[----:B------:R2:W-:Y:S01]  /*1790*/  STL [R1+0x14], RZ ;  /* 0x000014ff01007387 */ /* 0x0005e20000100800 */
[----:B------:R-:W-:Y:S01]  /*17a0*/  ULOP3.LUT UR11, UR11, 0x3fff, URZ, 0xc0, !UPT ;  /* 0x00003fff0b0b7892 */ /* 0x000fe2000f8ec03f */
[----:B------:R-:W-:Y:S01]  /*17b0*/  CS2R R112, SRZ ;  /* 0x0000000000707805 */ /* 0x000fe2000001ff00 */
[----:B------:R-:W-:Y:S01]  /*17c0*/  UMOV UR12, UR5 ;  /* 0x00000005000c7c82 */ /* 0x000fe20008000000 */
        /* <DEDUP_REMOVED lines=16> */
[----:B------:R2:W-:Y:S01]  /*18d0*/  STL [R1], RZ ;  /* 0x000000ff01007387 */ /* 0x0005e20000100800 */
[----:B------:R-:W-:Y:S02]  /*18e0*/  CS2R R138, SRZ ;  /* 0x00000000008a7805 */ /* 0x000fe4000001ff00 */
[----:B------:R-:W-:Y:S02]  /*18f0*/  CS2R R140, SRZ ;  /* 0x00000000008c7805 */ /* 0x000fe4000001ff00 */
[----:B------:R-:W-:Y:S02]  /*1900*/  CS2R R142, SRZ ;  /* 0x00000000008e7805 */ /* 0x000fe4000001ff00 */
[----:B------:R-:W-:-:S02]  /*1910*/  CS2R R144, SRZ ;  /* 0x0000000000907805 */ /* 0x000fc4000001ff00 */
[----:B------:R-:W-:Y:S02]  /*1920*/  CS2R R146, SRZ ;  /* 0x0000000000927805 */ /* 0x000fe4000001ff00 */
[----:B------:R-:W-:Y:S02]  /*1930*/  CS2R R148, SRZ ;  /* 0x0000000000947805 */ /* 0x000fe4000001ff00 */
[----:B------:R-:W-:Y:S02]  /*1940*/  CS2R R150, SRZ ;  /* 0x0000000000967805 */ /* 0x000fe4000001ff00 */
[----:B------:R-:W-:Y:S02]  /*1950*/  CS2R R24, SRZ ;  /* 0x0000000000187805 */ /* 0x000fe4000001ff00 */
[----:B---34-:R-:W-:Y:S02]  /*1960*/  CS2R R26, SRZ ;  /* 0x00000000001a7805 */ /* 0x018fe4000001ff00 */
[----:B------:R-:W-:-:S02]  /*1970*/  CS2R R28, SRZ ;  /* 0x00000000001c7805 */ /* 0x000fc4000001ff00 */
[----:B------:R-:W-:Y:S02]  /*1980*/  CS2R R30, SRZ ;  /* 0x00000000001e7805 */ /* 0x000fe4000001ff00 */
[----:B------:R-:W-:Y:S02]  /*1990*/  CS2R R32, SRZ ;  /* 0x0000000000207805 */ /* 0x000fe4000001ff00 */
        /* <DEDUP_REMOVED lines=26> */
[----:B------:R-:W-:Y:S01]  /*1b40*/  CS2R R86, SRZ ;  /* 0x0000000000567805 */ /* 0x000fe2000001ff00 */
[----:B--2---:R-:W-:Y:S06]  /*1b50*/  @!P0 BRA `(.L_x_14) ;  /* 0x0000001000888947 */ /* 0x004fec0003800000 */
[----:B------:R-:W-:-:S06]  /*1b60*/  UISETP.NE.AND UP0, UPT, UR23, 0x3, UPT ;  /* 0x000000031700788c */ /* 0x000fcc000bf05270 */
[----:B------:R-:W-:-:S13]  /*1b70*/  PLOP3.LUT P1, PT, PT, PT, UP0, 0x80, 0x0 ;  /* 0x000000000000781c */ /* 0x000fda0003f2f008 */
[----:B------:R-:W-:Y:S05]  /*1b80*/  @!P1 BRA `(.L_x_15) ;  /* 0x0000000000049947 */ /* 0x000fea0003800000 */
[----:B------:R-:W-:Y:S01]  /*1b90*/  BPT.TRAP 0x1 ;  /* 0x000000040000795c */ /* 0x000fe20000300000 */
.L_x_15:
[----:B------:R-:W-:Y:S01]  /*1ba0*/  ULEA UR6, UR5, UR10, 0x3 ;  /* 0x0000000a05067291 */ /* 0x000fe2000f8e183f */
[----:B------:R-:W-:-:S05]  /*1bb0*/  IMAD.U32 R0, RZ, RZ, UR4 ;  /* 0x00000004ff007e24 */ /* 0x000fca000f8e00ff */
[----:B------:R-:W-:-:S04]  /*1bc0*/  SHF.L.U32 R0, R0, 0x1f, RZ ;  /* 0x0000001f00007819 */ /* 0x000fc800000006ff */
[----:B------:R0:W1:Y:S01]  /*1bd0*/  SYNCS.PHASECHK.TRANS64.TRYWAIT P0, [UR6], R0 ;  /* 0x00000000ff0075a7 */ /* 0x0000620008000146 */
[----:B------:R-:W-:Y:S05]  /*1be0*/  @!P1 BRA `(.L_x_16) ;  /* 0x0000000000049947 */ /* 0x000fea0003800000 */
[----:B------:R-:W-:Y:S01]  /*1bf0*/  BPT.TRAP 0x1 ;  /* 0x000000040000795c */ /* 0x000fe20000300000 */
.L_x_16:
[----:B-1----:R-:W-:Y:S05]  /*1c00*/  @P0 BRA `(.L_x_17) ;  /* 0x0000000000080947 */ /* 0x002fea0003800000 */
[----:B------:R-:W1:Y:S02]  /*1c10*/  SYNCS.PHASECHK.TRANS64.TRYWAIT P0, [UR6], R0 ;  /* 0x00000000ff0075a7 */ /* 0x000e640008000146 */
[----:B-1----:R-:W-:Y:S05]  /*1c20*/  @!P0 BRA `(.L_x_18) ;  /* 0x000000e800548947 */ /* 0x002fea0003800000 */
.L_x_17:
[----:B------:R-:W-:Y:S01]  /*1c30*/  UIADD3 UR6, UR10, 0x24180, URZ ;  /* 0x000241800a067890 */ /* 0x000fe2000fffe03f */
[----:B------:R-:W-:Y:S01]  /*1c40*/  WARPGROUP.ARRIVE ;  /* 0x00000000000079c5 */ /* 0x000fe20000000000 */
[----:B------:R-:W-:Y:S01]  /*1c50*/  ULOP3.LUT UR7, UR11, 0x10000, URZ, 0xfc, !UPT ;  /* 0x000100000b077892 */ /* 0x000fe2000f8efc3f */
[----:B------:R2:W-:Y:S01]  /*1c60*/  STL [R1+0x74], RZ ;  /* 0x000074ff01007387 */ /* 0x0005e20000100800 */
[----:B------:R-:W-:Y:S01]  /*1c70*/  USHF.R.U32.HI UR6, URZ, 0x4, UR6 ;  /* 0x000000043f067899 */ /* 0x000fe20008011606 */
[----:B01----:R-:W-:Y:S01]  /*1c80*/  IMAD.MOV.U32 R0, RZ, RZ, RZ ;  /* 0x000000ffff007224 */ /* 0x003fe200078e00ff */
[----:B------:R-:W-:Y:S01]  /*1c90*/  ULEA UR7, UR5, UR7, 0xa ;  /* 0x0000000705077291 */ /* 0x000fe2000f8e503f */
[----:B------:R2:W-:Y:S01]  /*1ca0*/  STL [R1+0x70], RZ ;  /* 0x000070ff01007387 */ /* 0x0005e20000100800 */
[----:B------:R-:W-:Y:S01]  /*1cb0*/  ULOP3.LUT UR6, UR6, 0x3fff, URZ, 0xc0, !UPT ;  /* 0x00003fff06067892 */ /* 0x000fe2000f8ec03f */
[----:B------:R-:W-:Y:S01]  /*1cc0*/  CS2R R2, SRZ ;  /* 0x0000000000027805 */ /* 0x000fe2000001ff00 */
[----:B------:R-:W-:Y:S01]  /*1cd0*/  UMOV UR17, 0x80000020 ;  /* 0x8000002000117882 */ /* 0x000fe20000000000 */
[----:B------:R-:W-:Y:S01]  /*1ce0*/  UMOV UR19, 0x80000020 ;  /* 0x8000002000137882 */ /* 0x000fe20000000000 */
[----:B------:R-:W-:Y:S01]  /*1cf0*/  ULOP3.LUT UR6, UR6, 0x10000, URZ, 0xfc, !UPT ;  /* 0x0001000006067892 */ /* 0x000fe2000f8efc3f */
[----:B------:R2:W-:Y:S01]  /*1d00*/  STL [R1+0x6c], RZ ;  /* 0x00006cff01007387 */ /* 0x0005e20000100800 */
[----:B------:R-:W-:Y:S01]  /*1d10*/  UMOV UR16, UR7 ;  /* 0x0000000700107c82 */ /* 0x000fe20008000000 */
[----:B------:R-:W-:Y:S01]  /*1d20*/  CS2R R4, SRZ ;  /* 0x0000000000047805 */ /* 0x000fe2000001ff00 */
[----:B------:R-:W-:Y:S01]  /*1d30*/  ULEA UR8, UR5, UR6, 0x9 ;  /* 0x0000000605087291 */ /* 0x000fe2000f8e483f */
[----:B------:R2:W-:Y:S01]  /*1d40*/  STL [R1+0x68], RZ ;  /* 0x000068ff01007387 */ /* 0x0005e20000100800 */
[----:B------:R-:W-:Y:S01]  /*1d50*/  CS2R R6, SRZ ;  /* 0x0000000000067805 */ /* 0x000fe2000001ff00 */
[----:B------:R-:W-:Y:S01]  /*1d60*/  UMOV UR6, 0x2 ;  /* 0x0000000200067882 */ /* 0x000fe20000000000 */
[----:B------:R-:W-:Y:S01]  /*1d70*/  CS2R R8, SRZ ;  /* 0x0000000000087805 */ /* 0x000fe2000001ff00 */
[----:B------:R2:W-:Y:S01]  /*1d80*/  STL [R1+0x64], RZ ;  /* 0x000064ff01007387 */ /* 0x0005e20000100800 */
[----:B------:R-:W-:Y:S01]  /*1d90*/  CS2R R10, SRZ ;  /* 0x00000000000a7805 */ /* 0x000fe2000001ff00 */
[----:B------:R-:W-:Y:S01]  /*1da0*/  UMOV UR18, UR8 ;  /* 0x0000000800127c82 */ /* 0x000fe20008000000 */
[----:B------:R-:W-:Y:S01]  /*1db0*/  CS2R R12, SRZ ;  /* 0x00000000000c7805 */ /* 0x000fe2000001ff00 */
[----:B------:R-:W-:Y:S01]  /*1dc0*/  QGMMA.64x128x32.F32.E4M3.E4M3 R88, gdesc[UR16], RZ, !UPT ;  /* 0x01e00000105879f3 */ /* 0x000fe2000c7008ff */
[----:B------:R-:W-:Y:S01]  /*1dd0*/  UIADD3 UR16, UR7, 0x200, URZ ;  /* 0x0000020007107890 */ /* 0x000fe2000fffe03f */
[----:B------:R2:W-:Y:S01]  /*1de0*/  STL [R1+0x60], RZ ;  /* 0x000060ff01007387 */ /* 0x0005e20000100800 */
[----:B------:R-:W-:Y:S01]  /*1df0*/  UMOV UR17, 0x80000020 ;  /* 0x8000002000117882 */ /* 0x000fe20000000000 */
[----:B------:R-:W-:-:S02]  /*1e00*/  CS2R R14, SRZ ;  /* 0x00000000000e7805 */ /* 0x000fc4000001ff00 */
[----:B------:R-:W-:Y:S01]  /*1e10*/  CS2R R16, SRZ ;  /* 0x0000000000107805 */ /* 0x000fe2000001ff00 */
[----:B------:R2:W-:Y:S01]  /*1e20*/  STL [R1+0x5c], RZ ;  /* 0x00005cff01007387 */ /* 0x0005e20000100800 */
[----:B------:R-:W-:Y:S02]  /*1e30*/  CS2R R18, SRZ ;  /* 0x0000000000127805 */ /* 0x000fe4000001ff00 */
[----:B------:R-:W-:Y:S02]  /*1e40*/  CS2R R20, SRZ ;  /* 0x0000000000147805 */ /* 0x000fe4000001ff00 */
[----:B------:R-:W-:Y:S01]  /*1e50*/  CS2R R22, SRZ ;  /* 0x0000000000167805 */ /* 0x000fe2000001ff00 */
[----:B------:R2:W-:Y:S01]  /*1e60*/  STL [R1+0x58], RZ ;  /* 0x000058ff01007387 */ /* 0x0005e20000100800 */
[----:B------:R-:W-:Y:S01]  /*1e70*/  CS2R R152, SRZ ;  /* 0x0000000000987805 */ /* 0x000fe2000001ff00 */
[----:B------:R-:W-:Y:S01]  /*1e80*/  QGMMA.64x128x32.F32.E4M3.E4M3 R24, gdesc[UR16], RZ, !UPT ;  /* 0x01e00000101879f3 */ /* 0x000fe2000c7008ff */
[----:B------:R-:W-:Y:S01]  /*1e90*/  UIADD3 UR16, UR7, 0x2, URZ ;  /* 0x0000000207107890 */ /* 0x000fe2000fffe03f */
[----:B------:R2:W-:Y:S01]  /*1ea0*/  STL [R1+0x54], RZ ;  /* 0x000054ff01007387 */ /* 0x0005e20000100800 */
[----:B------:R-:W-:Y:S01]  /*1eb0*/  UIADD3 UR18, UR8, 0x2, URZ ;  /* 0x0000000208127890 */ /* 0x000fe2000fffe03f */
[----:B------:R-:W-:Y:S01]  /*1ec0*/  CS2R R154, SRZ ;  /* 0x00000000009a7805 */ /* 0x000fe2000001ff00 */
[----:B------:R-:W-:Y:S01]  /*1ed0*/  UMOV UR17, 0x80000020 ;  /* 0x8000002000117882 */ /* 0x000fe20000000000 */
        /* <DEDUP_REMOVED lines=9> */
[----:B------:R-:W-:Y:S02]  /*1f70*/  CS2R R166, SRZ ;  /* 0x0000000000a67805 */ /* 0x000fe4000001ff00 */
        /* <DEDUP_REMOVED lines=39> */
[----:B------:R-:W-:-:S03]  /*21f0*/  IMAD.MOV.U32 R226, RZ, RZ, RZ ;  /* 0x000000ffffe27224 */ /* 0x000fc600078e00ff */
[----:B------:R2:W-:Y:S04]  /*2200*/  STL [R1+0x1c], RZ ;  /* 0x00001cff01007387 */ /* 0x0005e80000100800 */
[----:B------:R2:W-:Y:S04]  /*2210*/  STL [R1+0x18], RZ ;  /* 0x000018ff01007387 */ /* 0x0005e80000100800 */
[----:B------:R2:W-:Y:S04]  /*2220*/  STL [R1+0x14], RZ ;  /* 0x000014ff01007387 */ /* 0x0005e80000100800 */
[----:B------:R2:W-:Y:S04]  /*2230*/  STL [R1+0x10], RZ ;  /* 0x000010ff01007387 */ /* 0x0005e80000100800 */
[----:B------:R2:W-:Y:S04]  /*2240*/  STL [R1+0xc], RZ ;  /* 0x00000cff01007387 */ /* 0x0005e80000100800 */
[----:B------:R2:W-:Y:S04]  /*2250*/  STL [R1+0x8], RZ ;  /* 0x000008ff01007387 */ /* 0x0005e80000100800 */
[----:B------:R2:W-:Y:S04]  /*2260*/  STL [R1+0x4], RZ ;  /* 0x000004ff01007387 */ /* 0x0005e80000100800 */
[----:B------:R2:W-:Y:S01]  /*2270*/  STL [R1], RZ ;  /* 0x000000ff01007387 */ /* 0x0005e20000100800 */
[----:B------:R-:W-:Y:S01]  /*2280*/  QGMMA.64x128x32.F32.E4M3.E4M3 R88, gdesc[UR16], R88 ;  /* 0x01e00000105879f3 */ /* 0x000fe20008700858 */
[----:B------:R-:W-:Y:S01]  /*2290*/  UIADD3 UR16, UR7, 0x202, URZ ;  /* 0x0000020207107890 */ /* 0x000fe2000fffe03f */
[----:B------:R-:W-:-:S02]  /*22a0*/  UMOV UR17, 0x80000020 ;  /* 0x8000002000117882 */ /* 0x000fc40000000000 */
[----:B------:R-:W-:Y:S02]  /*22b0*/  ULDC UR7, c[0x0][0x50c] ;  /* 0x0001430000077ab9 */ /* 0x000fe40000000800 */
[----:B------:R-:W-:-:S04]  /*22c0*/  UISETP.NE.AND UP0, UPT, UR7, 0x2, UPT ;  /* 0x000000020700788c */ /* 0x000fc8000bf05270 */
[----:B------:R-:W-:Y:S02]  /*22d0*/  USEL UR7, URZ, 0x1, UP0 ;  /* 0x000000013f077887 */ /* 0x000fe40008000000 */
[----:B------:R-:W-:Y:S04]  /*22e0*/  QGMMA.64x128x32.F32.E4M3.E4M3 R24, gdesc[UR16], R24, gsb0 ;  /* 0x01e00000101879f3 */ /* 0x000fe80008000818 */
[----:B------:R-:W-:-:S13]  /*22f0*/  ISETP.NE.AND P0, PT, RZ, UR7, PT ;  /* 0x00000007ff007c0c */ /* 0x000fda000bf05270 */
[----:B--2---:R-:W-:Y:S05]  /*2300*/  @!P0 BRA `(.L_x_19) ;  /* 0x0000000800808947 */ /* 0x004fea0003800000 */
[----:B------:R-:W-:Y:S02]  /*2310*/  WARPGROUP.DEPBAR.LE gsb0, 0x0 ;  /* 0x00008000000079c5 */ /* 0x000fe40000010000 */
[----:B------:R-:W-:-:S01]  /*2320*/  FADD R227, RZ, R58 ;  /* 0x0000003affe37221 */ /* 0x000fc20000000000 */
[----:B------:R-:W-:Y:S01]  /*2330*/  FADD R226, RZ, R88 ;  /* 0x00000058ffe27221 */ /* 0x000fe20000000000 */
[----:B------:R-:W-:-:S01]  /*2340*/  FADD R225, RZ, R89 ;  /* 0x00000059ffe17221 */ /* 0x000fc20000000000 */
[----:B------:R-:W-:Y:S01]  /*2350*/  FADD R224, RZ, R90 ;  /* 0x0000005affe07221 */ /* 0x000fe20000000000 */
[----:B------:R-:W-:-:S01]  /*2360*/  FADD R223, RZ, R91 ;  /* 0x0000005bffdf7221 */ /* 0x000fc20000000000 */
[----:B------:R0:W-:Y:S01]  /*2370*/  STL [R1], R227 ;  /* 0x000000e301007387 */ /* 0x0001e20000100800 */
[----:B------:R-:W-:-:S01]  /*2380*/  FADD R222, RZ, R92 ;  /* 0x0000005cffde7221 */ /* 0x000fc20000000000 */
[----:B------:R-:W-:Y:S01]  /*2390*/  FADD R221, RZ, R93 ;  /* 0x0000005dffdd7221 */ /* 0x000fe20000000000 */
[----:B------:R-:W-:-:S01]  /*23a0*/  FADD R220, RZ, R94 ;  /* 0x0000005effdc7221 */ /* 0x000fc20000000000 */
[----:B------:R-:W-:Y:S01]  /*23b0*/  FADD R219, RZ, R95 ;  /* 0x0000005fffdb7221 */ /* 0x000fe20000000000 */
[----:B------:R-:W-:-:S01]  /*23c0*/  FADD R218, RZ, R96 ;  /* 0x00000060ffda7221 */ /* 0x000fc20000000000 */
[----:B------:R-:W-:Y:S01]  /*23d0*/  FADD R217, RZ, R97 ;  /* 0x00000061ffd97221 */ /* 0x000fe20000000000 */
[----:B------:R-:W-:-:S01]  /*23e0*/  FADD R216, RZ, R98 ;  /* 0x00000062ffd87221 */ /* 0x000fc20000000000 */
[----:B------:R-:W-:Y:S01]  /*23f0*/  FADD R215, RZ, R99 ;  /* 0x00000063ffd77221 */ /* 0x000fe20000000000 */
[----:B------:R-:W-:-:S01]  /*2400*/  FADD R214, RZ, R100 ;  /* 0x00000064ffd67221 */ /* 0x000fc20000000000 */
[----:B0-----:R-:W-:Y:S01]  /*2410*/  FADD R227, RZ, R59 ;  /* 0x0000003bffe37221 */ /* 0x001fe20000000000 */
[----:B------:R-:W-:-:S01]  /*2420*/  FADD R213, RZ, R101 ;  /* 0x00000065ffd57221 */ /* 0x000fc20000000000 */
[----:B------:R-:W-:Y:S01]  /*2430*/  FADD R212, RZ, R102 ;  /* 0x00000066ffd47221 */ /* 0x000fe20000000000 */
[----:B------:R-:W-:-:S01]  /*2440*/  FADD R211, RZ, R103 ;  /* 0x00000067ffd37221 */ /* 0x000fc20000000000 */
[----:B------:R-:W-:Y:S01]  /*2450*/  FADD R210, RZ, R104 ;  /* 0x00000068ffd27221 */ /* 0x000fe20000000000 */
[----:B------:R0:W-:Y:S01]  /*2460*/  STL [R1+0x4], R227 ;  /* 0x000004e301007387 */ /* 0x0001e20000100800 */
        /* <DEDUP_REMOVED lines=93> */
[----:B------:R-:W-:Y:S01]  /*2a40*/  UMOV UR6, URZ ;  /* 0x0000003f00067c82 */ /* 0x000fe20008000000 */
[----:B0-----:R-:W-:-:S05]  /*2a50*/  FADD R227, RZ, R66 ;  /* 0x00000042ffe37221 */ /* 0x001fca0000000000 */
[----:B------:R0:W-:Y:S02]  /*2a60*/  STL [R1+0x20], R227 ;  /* 0x000020e301007387 */ /* 0x0001e40000100800 */
        /* <DEDUP_REMOVED lines=42> */
.L_x_19:
[----:B------:R-:W-:-:S04]  /*2d10*/  UIADD3 UR12, UR5, 0x1, URZ ;  /* 0x00000001050c7890 */ /* 0x000fc8000fffe03f */
[----:B------:R-:W-:-:S04]  /*2d20*/  UISETP.NE.AND UP0, UPT, UR12, 0x9, UPT ;  /* 0x000000090c00788c */ /* 0x000fc8000bf05270 */
[----:B------:R-:W-:Y:S02]  /*2d30*/  USEL UR8, URZ, 0x1, UP0 ;  /* 0x000000013f087887 */ /* 0x000fe40008000000 */
[----:B------:R-:W-:Y:S02]  /*2d40*/  USEL UR12, UR12, URZ, UP0 ;  /* 0x0000003f0c0c7287 */ /* 0x000fe40008000000 */
[----:B------:R-:W-:-:S06]  /*2d50*/  ULOP3.LUT UR8, UR4, UR8, URZ, 0x3c, !UPT ;  /* 0x0000000804087292 */ /* 0x000fcc000f8e3c3f */
[----:B0-----:R-:W-:Y:S01]  /*2d60*/  IMAD.U32 R227, RZ, RZ, UR8 ;  /* 0x00000008ffe37e24 */ /* 0x001fe2000f8e00ff */
[----:B------:R-:W-:-:S06]  /*2d70*/  UMOV UR8, 0x1 ;  /* 0x0000000100087882 */ /* 0x000fcc0000000000 */
.L_x_14:
[----:B------:R-:W-:-:S04]  /*2d80*/  UISETP.LT.AND UP0, UPT, UR9, 0x1, UPT ;  /* 0x000000010900788c */ /* 0x000fc8000bf01270 */
[----:B------:R-:W-:-:S04]  /*2d90*/  USEL UR16, UR9, 0x1, UP0 ;  /* 0x0000000109107887 */ /* 0x000fc80008000000 */
[----:B------:R-:W-:-:S04]  /*2da0*/  UIADD3 UR16, UR9, -UR16, URZ ;  /* 0x8000001009107290 */ /* 0x000fc8000fffe03f */
[----:B------:R-:W-:-:S06]  /*2db0*/  UISETP.GE.AND UP0, UPT, UR16, 0x1, UPT ;  /* 0x000000011000788c */ /* 0x000fcc000bf06270 */
[----:B------:R-:W-:-:S13]  /*2dc0*/  PLOP3.LUT P0, PT, PT, PT, UP0, 0x80, 0x0 ;  /* 0x000000000000781c */ /* 0x000fda0003f0f008 */
[----:B------:R-:W-:Y:S05]  /*2dd0*/  @!P0 BRA `(.L_x_20) ;  /* 0x0000001000a48947 */ /* 0x000fea0003800000 */
[----:B------:R-:W-:Y:S01]  /*2de0*/  IMAD.U32 R228, RZ, RZ, UR16 ;  /* 0x00000010ffe47e24 */ /* 0x000fe2000f8e00ff */
[----:B------:R-:W-:Y:S01]  /*2df0*/  UMOV UR24, UR5 ;  /* 0x0000000500187c82 */ /* 0x000fe20008000000 */
[----:B------:R-:W-:-:S05]  /*2e00*/  ULDC UR25, c[0x0][0x50c] ;  /* 0x0001430000197ab9 */ /* 0x000fca0000000800 */
.L_x_28:
[----:B------:R-:W-:-:S06]  /*2e10*/  UISETP.NE.AND UP0, UPT, UR23, 0x3, UPT ;  /* 0x000000031700788c */ /* 0x000fcc000bf05270 */
[----:B------:R-:W-:-:S13]  /*2e20*/  PLOP3.LUT P1, PT, PT, PT, UP0, 0x80, 0x0 ;  /* 0x000000000000781c */ /* 0x000fda0003f2f008 */
[----:B01----:R-:W-:Y:S05]  /*2e30*/  @!P1 BRA `(.L_x_21) ;  /* 0x0000000000049947 */ /* 0x003fea0003800000 */
[----:B------:R-:W-:Y:S01]  /*2e40*/  BPT.TRAP 0x1 ;  /* 0x000000040000795c */ /* 0x000fe20000300000 */
.L_x_21:
[----:B------:R-:W0:Y:S01]  /*2e50*/  S2UR UR16, SR_CgaCtaId ;  /* 0x00000000001079c3 */ /* 0x000e220000008800 */
[----:B------:R-:W-:Y:S01]  /*2e60*/  UMOV UR10, 0x400 ;  /* 0x00000400000a7882 */ /* 0x000fe20000000000 */
[----:B------:R-:W-:Y:S01]  /*2e70*/  SHF.L.U32 R229, R227, 0x1f, RZ ;  /* 0x0000001fe3e57819 */ /* 0x000fe200000006ff */
[----:B0-----:R-:W-:-:S04]  /*2e80*/  ULEA UR10, UR16, UR10, 0x18 ;  /* 0x0000000a100a7291 */ /* 0x001fc8000f8ec03f */
[----:B------:R-:W-:-:S09]  /*2e90*/  ULEA UR16, UR12, UR10, 0x3 ;  /* 0x0000000a0c107291 */ /* 0x000fd2000f8e183f */
[----:B------:R0:W1:Y:S01]  /*2ea0*/  SYNCS.PHASECHK.TRANS64.TRYWAIT P0, [UR16], R229 ;  /* 0x000000e5ff0075a7 */ /* 0x0000620008000150 */
[----:B------:R-:W-:Y:S05]  /*2eb0*/  @!P1 BRA `(.L_x_22) ;  /* 0x0000000000049947 */ /* 0x000fea0003800000 */
[----:B------:R-:W-:Y:S01]  /*2ec0*/  BPT.TRAP 0x1 ;  /* 0x000000040000795c */ /* 0x000fe20000300000 */
.L_x_22:
[----:B-1----:R-:W-:Y:S05]  /*2ed0*/  @P0 BRA `(.L_x_23) ;  /* 0x0000000000080947 */ /* 0x002fea0003800000 */
[----:B------:R-:W1:Y:S02]  /*2ee0*/  SYNCS.PHASECHK.TRANS64.TRYWAIT P0, [UR16], R229 ;  /* 0x000000e5ff0075a7 */ /* 0x000e640008000150 */
[----:B-1----:R-:W-:Y:S05]  /*2ef0*/  @!P0 BRA `(.L_x_24) ;  /* 0x000000d400b88947 */ /* 0x002fea0003800000 */
.L_x_23:
[----:B------:R-:W-:Y:S01]  /*2f00*/  UIADD3 UR16, UR10, 0x24180, URZ ;  /* 0x000241800a107890 */ /* 0x000fe2000fffe03f */
[----:B------:R-:W-:Y:S01]  /*2f10*/  WARPGROUP.ARRIVE ;  /* 0x00000000000079c5 */ /* 0x000fe20000000000 */
[----:B------:R-:W-:Y:S02]  /*2f20*/  UISETP.NE.AND UP0, UPT, UR7, URZ, UPT ;  /* 0x0000003f0700728c */ /* 0x000fe4000bf05270 */
[----:B------:R-:W-:Y:S02]  /*2f30*/  USHF.R.U32.HI UR16, URZ, 0x4, UR16 ;  /* 0x000000043f107899 */ /* 0x000fe40008011610 */
[----:B------:R-:W-:Y:S02]  /*2f40*/  USEL UR8, UR8, URZ, !UP0 ;  /* 0x0000003f08087287 */ /* 0x000fe4000c000000 */
[----:B------:R-:W-:Y:S02]  /*2f50*/  ULOP3.LUT UR16, UR16, 0x3fff, URZ, 0xc0, !UPT ;  /* 0x00003fff10107892 */ /* 0x000fe4000f8ec03f */
[----:B------:R-:W-:-:S02]  /*2f60*/  UISETP.NE.U32.AND UP0, UPT, UR8, URZ, UPT ;  /* 0x0000003f0800728c */ /* 0x000fc4000bf05070 */
[----:B------:R-:W-:Y:S02]  /*2f70*/  ULOP3.LUT UR7, UR11, 0x10000, URZ, 0xfc, !UPT ;  /* 0x000100000b077892 */ /* 0x000fe4000f8efc3f */
[----:B------:R-:W-:Y:S02]  /*2f80*/  ULOP3.LUT UR8, UR16, 0x10000, URZ, 0xfc, !UPT ;  /* 0x0001000010087892 */ /* 0x000fe4000f8efc3f */
[----:B------:R-:W-:Y:S02]  /*2f90*/  ULEA UR7, UR12, UR7, 0xa ;  /* 0x000000070c077291 */ /* 0x000fe4000f8e503f */
[----:B------:R-:W-:Y:S01]  /*2fa0*/  ULEA UR8, UR12, UR8, 0x9 ;  /* 0x000000080c087291 */ /* 0x000fe2000f8e483f */
[----:B------:R-:W-:Y:S01]  /*2fb0*/  UMOV UR17, 0x80000020 ;  /* 0x8000002000117882 */ /* 0x000fe20000000000 */
[----:B------:R-:W-:Y:S01]  /*2fc0*/  UMOV UR19, 0x80000020 ;  /* 0x8000002000137882 */ /* 0x000fe20000000000 */
[----:B------:R-:W-:Y:S02]  /*2fd0*/  UIADD3 UR6, UR6, 0x2, URZ ;  /* 0x0000000206067890 */ /* 0x000fe4000fffe03f */
[----:B------:R-:W-:-:S02]  /*2fe0*/  UMOV UR16, UR7 ;  /* 0x0000000700107c82 */ /* 0x000fc40008000000 */
[----:B------:R-:W-:Y:S02]  /*2ff0*/  UMOV UR18, UR8 ;  /* 0x0000000800127c82 */ /* 0x000fe40008000000 */
[----:B------:R-:W-:Y:S01]  /*3000*/  QGMMA.64x128x32.F32.E4M3.E4M3 R88, gdesc[UR16], R88, UP0 ;  /* 0x01e00000105879f3 */ /* 0x000fe2000bf00858 */
[----:B------:R-:W-:Y:S01]  /*3010*/  UIADD3 UR16, UR7, 0x200, URZ ;  /* 0x0000020007107890 */ /* 0x000fe2000fffe03f */
[----:B------:R-:W-:-:S10]  /*3020*/  UMOV UR17, 0x80000020 ;  /* 0x8000002000117882 */ /* 0x000fd40000000000 */
[----:B------:R-:W-:Y:S01]  /*3030*/  QGMMA.64x128x32.F32.E4M3.E4M3 R24, gdesc[UR16], R24, UP0 ;  /* 0x01e00000101879f3 */ /* 0x000fe2000bf00818 */
[----:B------:R-:W-:Y:S02]  /*3040*/  UIADD3 UR16, UR7, 0x2, URZ ;  /* 0x0000000207107890 */ /* 0x000fe4000fffe03f */
[----:B------:R-:W-:Y:S01]  /*3050*/  UIADD3 UR18, UR8, 0x2, URZ ;  /* 0x0000000208127890 */ /* 0x000fe2000fffe03f */
[----:B------:R-:W-:Y:S01]  /*3060*/  UMOV UR17, 0x80000020 ;  /* 0x8000002000117882 */ /* 0x000fe20000000000 */
[----:B------:R-:W-:Y:S01]  /*3070*/  UMOV UR19, 0x80000020 ;  /* 0x8000002000137882 */ /* 0x000fe20000000000 */
[----:B------:R-:W-:-:S06]  /*3080*/  UISETP.NE.AND UP0, UPT, UR6, UR25, UPT ;  /* 0x000000190600728c */ /* 0x000fcc000bf05270 */
[----:B------:R-:W-:Y:S01]  /*3090*/  QGMMA.64x128x32.F32.E4M3.E4M3 R88, gdesc[UR16], R88 ;  /* 0x01e00000105879f3 */ /* 0x000fe20008700858 */
[----:B------:R-:W-:Y:S01]  /*30a0*/  UIADD3 UR16, UR7, 0x202, URZ ;  /* 0x0000020207107890 */ /* 0x000fe2000fffe03f */
[----:B------:R-:W-:Y:S01]  /*30b0*/  UMOV UR17, 0x80000020 ;  /* 0x8000002000117882 */ /* 0x000fe20000000000 */
[----:B------:R-:W-:-:S06]  /*30c0*/  USEL UR7, URZ, 0x1, UP0 ;  /* 0x000000013f077887 */ /* 0x000fcc0008000000 */
[----:B------:R-:W-:-:S03]  /*30d0*/  ISETP.NE.AND P0, PT, RZ, UR7, PT ;  /* 0x00000007ff007c0c */ /* 0x000fc6000bf05270 */
[----:B------:R-:W-:Y:S03]  /*30e0*/  QGMMA.64x128x32.F32.E4M3.E4M3 R24, gdesc[UR16], R24, gsb0 ;  /* 0x01e00000101879f3 */ /* 0x000fe60008000818 */
[----:B------:R-:W-:-:S07]  /*30f0*/  WARPGROUP.DEPBAR.LE gsb0, 0x1 ;  /* 0x00008000000079c5 */ /* 0x000fce0000010100 */
[----:B------:R-:W-:Y:S05]  /*3100*/  @!P0 BRA `(.L_x_25) ;  /* 0x0000000c00808947 */ /* 0x000fea0003800000 */
[----:B------:R-:W-:Y:S02]  /*3110*/  WARPGROUP.DEPBAR.LE gsb0, 0x0 ;  /* 0x00008000000079c5 */ /* 0x000fe40000010000 */
[----:B------:R-:W-:-:S01]  /*3120*/  FADD R226, R88, R226 ;  /* 0x000000e258e27221 */ /* 0x000fc20000000000 */
[----:B------:R-:W-:Y:S01]  /*3130*/  FADD R225, R89, R225 ;  /* 0x000000e159e17221 */ /* 0x000fe20000000000 */
[----:B------:R1:W-:Y:S01]  /*3140*/  STL [R1+0x88], R227 ;  /* 0x000088e301007387 */ /* 0x0003e20000100800 */
[----:B------:R-:W-:-:S01]  /*3150*/  FADD R224, R90, R224 ;  /* 0x000000e05ae07221 */ /* 0x000fc20000000000 */
[----:B------:R-:W-:Y:S01]  /*3160*/  FADD R223, R91, R223 ;  /* 0x000000df5bdf7221 */ /* 0x000fe20000000000 */
[----:B------:R-:W-:-:S01]  /*3170*/  FADD R222, R92, R222 ;  /* 0x000000de5cde7221 */ /* 0x000fc20000000000 */
[----:B------:R-:W-:Y:S01]  /*3180*/  FADD R221, R93, R221 ;  /* 0x000000dd5ddd7221 */ /* 0x000fe20000000000 */
[----:B-1----:R-:W2:Y:S04]  /*3190*/  LDL.LU R227, [R1+0x30] ;  /* 0x0000300001e37983 */ /* 0x002ea80000300800 */
[----:B------:R1:W-:Y:S01]  /*31a0*/  STL [R1+0x8c], R226 ;  /* 0x00008ce201007387 */ /* 0x0003e20000100800 */
[----:B------:R-:W-:-:S01]  /*31b0*/  FADD R220, R94, R220 ;  /* 0x000000dc5edc7221 */ /* 0x000fc20000000000 */
[----:B------:R-:W-:-:S02]  /*31c0*/  FADD R219, R95, R219 ;  /* 0x000000db5fdb7221 */ /* 0x000fc40000000000 */
[----:B-1----:R-:W3:Y:S04]  /*31d0*/  LDL.LU R226, [R1+0x2c] ;  /* 0x00002c0001e27983 */ /* 0x002ee80000300800 */
[----:B------:R1:W-:Y:S01]  /*31e0*/  STL [R1+0x90], R225 ;  /* 0x000090e101007387 */ /* 0x0003e20000100800 */
[----:B------:R-:W-:-:S03]  /*31f0*/  FADD R218, R96, R218 ;  /* 0x000000da60da7221 */ /* 0x000fc60000000000 */
[----:B-1----:R-:W4:Y:S04]  /*3200*/  LDL.LU R225, [R1+0x28] ;  /* 0x0000280001e17983 */ /* 0x002f280000300800 */
        /* <DEDUP_REMOVED lines=9> */
[----:B------:R1:W-:Y:S04]  /*32a0*/  STL [R1+0xa0], R221 ;  /* 0x0000a0dd01007387 */ /* 0x0003e80000100800 */
        /* <DEDUP_REMOVED lines=12> */
[----:B-1----:R-:W4:Y:S01]  /*3370*/  LDL.LU R215, [R1] ;  /* 0x0000000001d77983 */ /* 0x002f220000300800 */
[----:B------:R-:W-:-:S01]  /*3380*/  FADD R214, R100, R214 ;  /* 0x000000d664d67221 */ /* 0x000fc20000000000 */
[----:B------:R-:W-:Y:S01]  /*3390*/  FADD R213, R101, R213 ;  /* 0x000000d565d57221 */ /* 0x000fe20000000000 */
[----:B------:R-:W-:-:S01]  /*33a0*/  FADD R212, R102, R212 ;  /* 0x000000d466d47221 */ /* 0x000fc20000000000 */
[----:B------:R-:W-:Y:S01]  /*33b0*/  FADD R211, R103, R211 ;  /* 0x000000d367d37221 */ /* 0x000fe20000000000 */
[----:B------:R-:W-:-:S01]  /*33c0*/  FADD R210, R104, R210 ;  /* 0x000000d268d27221 */ /* 0x000fc20000000000 */
[----:B------:R-:W-:Y:S01]  /*33d0*/  STL [R1+0xbc], R214 ;  /* 0x0000bcd601007387 */ /* 0x000fe20000100800 */
        /* <DEDUP_REMOVED lines=11> */
[----:B------:R1:W-:Y:S01]  /*3490*/  STL [R1+0xc8], R211 ;  /* 0x0000c8d301007387 */ /* 0x0003e20000100800 */
[----:B------:R-:W-:-:S01]  /*34a0*/  FADD R200, R114, R200 ;  /* 0x000000c872c87221 */ /* 0x000fc20000000000 */
[----:B------:R-:W-:Y:S01]  /*34b0*/  FADD R199, R115, R199 ;  /* 0x000000c773c77221 */ /* 0x000fe20000000000 */
        /* <DEDUP_REMOVED lines=69> */
[----:B-----5:R-:W-:Y:S01]  /*3910*/  FADD R0, R57, R0 ;  /* 0x0000000039007221 */ /* 0x020fe20000000000 */
[----:B--2---:R-:W-:-:S01]  /*3920*/  FADD R227, R70, R227 ;  /* 0x000000e346e37221 */ /* 0x004fc20000000000 */
[----:B---3--:R-:W-:Y:S01]  /*3930*/  FADD R226, R69, R226 ;  /* 0x000000e245e27221 */ /* 0x008fe20000000000 */
[----:B----4-:R-:W-:-:S01]  /*3940*/  FADD R225, R68, R225 ;  /* 0x000000e144e17221 */ /* 0x010fc20000000000 */
        /* <DEDUP_REMOVED lines=9> */
[----:B------:R-:W-:-:S05]  /*39e0*/  FADD R215, R58, R215 ;  /* 0x000000d73ad77221 */ /* 0x000fca0000000000 */
[----:B------:R2:W-:Y:S04]  /*39f0*/  STL [R1], R215 ;  /* 0x000000d701007387 */ /* 0x0005e80000100800 */
[----:B------:R3:W-:Y:S04]  /*3a00*/  STL [R1+0x4], R216 ;  /* 0x000004d801007387 */ /* 0x0007e80000100800 */
        /* <DEDUP_REMOVED lines=8> */
[----:B-1----:R-:W4:Y:S04]  /*3a90*/  LDL.LU R211, [R1+0x34] ;  /* 0x0000340001d37983 */ /* 0x002f280000300800 */
[----:B------:R1:W-:Y:S04]  /*3aa0*/  STL [R1+0x28], R225 ;  /* 0x000028e101007387 */ /* 0x0003e80000100800 */
[----:B------:R-:W4:Y:S04]  /*3ab0*/  LDL.LU R212, [R1+0x38] ;  /* 0x0000380001d47983 */ /* 0x000f280000300800 */
[----:B------:R1:W-:Y:S04]  /*3ac0*/  STL [R1+0x2c], R226 ;  /* 0x00002ce201007387 */ /* 0x0003e80000100800 */
[----:B------:R-:W4:Y:S04]  /*3ad0*/  LDL.LU R213, [R1+0x3c] ;  /* 0x00003c0001d57983 */ /* 0x000f280000300800 */
[----:B------:R1:W-:Y:S04]  /*3ae0*/  STL [R1+0x30], R227 ;  /* 0x000030e301007387 */ /* 0x0003e80000100800 */
[----:B------:R-:W4:Y:S04]  /*3af0*/  LDL.LU R214, [R1+0x40] ;  /* 0x0000400001d67983 */ /* 0x000f280000300800 */
[----:B--2---:R-:W2:Y:S04]  /*3b00*/  LDL.LU R215, [R1+0x44] ;  /* 0x0000440001d77983 */ /* 0x004ea80000300800 */
[----:B---3--:R-:W3:Y:S04]  /*3b10*/  LDL.LU R216, [R1+0x48] ;  /* 0x0000480001d87983 */ /* 0x008ee80000300800 */
[----:B----4-:R-:W4:Y:S04]  /*3b20*/  LDL.LU R217, [R1+0x4c] ;  /* 0x00004c0001d97983 */ /* 0x010f280000300800 */
[----:B0-----:R-:W4:Y:S04]  /*3b30*/  LDL.LU R218, [R1+0x50] ;  /* 0x0000500001da7983 */ /* 0x001f280000300800 */
[----:B------:R-:W4:Y:S04]  /*3b40*/  LDL.LU R219, [R1+0x54] ;  /* 0x0000540001db7983 */ /* 0x000f280000300800 */
[----:B------:R-:W4:Y:S04]  /*3b50*/  LDL.LU R220, [R1+0x58] ;  /* 0x0000580001dc7983 */ /* 0x000f280000300800 */
[----:B------:R-:W4:Y:S04]  /*3b60*/  LDL.LU R221, [R1+0x5c] ;  /* 0x00005c0001dd7983 */ /* 0x000f280000300800 */
[----:B------:R-:W4:Y:S04]  /*3b70*/  LDL.LU R222, [R1+0x60] ;  /* 0x0000600001de7983 */ /* 0x000f280000300800 */
[----:B------:R-:W4:Y:S04]  /*3b80*/  LDL.LU R223, [R1+0x64] ;  /* 0x0000640001df7983 */ /* 0x000f280000300800 */
[----:B------:R-:W4:Y:S04]  /*3b90*/  LDL.LU R224, [R1+0x68] ;  /* 0x0000680001e07983 */ /* 0x000f280000300800 */
[----:B-1----:R-:W4:Y:S04]  /*3ba0*/  LDL.LU R225, [R1+0x6c] ;  /* 0x00006c0001e17983 */ /* 0x002f280000300800 */
[----:B------:R-:W4:Y:S04]  /*3bb0*/  LDL.LU R226, [R1+0x70] ;  /* 0x0000700001e27983 */ /* 0x000f280000300800 */
[----:B------:R-:W4:Y:S01]  /*3bc0*/  LDL.LU R227, [R1+0x74] ;  /* 0x0000740001e37983 */ /* 0x000f220000300800 */
[----:B------:R-:W-:-:S05]  /*3bd0*/  FADD R211, R71, R211 ;  /* 0x000000d347d37221 */ /* 0x000fca0000000000 */
[----:B------:R0:W-:Y:S01]  /*3be0*/  STL [R1+0x34], R211 ;  /* 0x000034d301007387 */ /* 0x0001e20000100800 */
[----:B------:R-:W-:-:S03]  /*3bf0*/  FADD R212, R72, R212 ;  /* 0x000000d448d47221 */ /* 0x000fc60000000000 */
[----:B0-----:R1:W5:Y:S01]  /*3c00*/  LDL.LU R211, [R1+0xc8] ;  /* 0x0000c80001d37983 */ /* 0x0013620000300800 */
[----:B------:R-:W-:-:S03]  /*3c10*/  FADD R213, R73, R213 ;  /* 0x000000d549d57221 */ /* 0x000fc60000000000 */
[----:B------:R0:W-:Y:S01]  /*3c20*/  STL [R1+0x38], R212 ;  /* 0x000038d401007387 */ /* 0x0001e20000100800 */
[----:B------:R-:W-:-:S01]  /*3c30*/  FADD R214, R74, R214 ;  /* 0x000000d64ad67221 */ /* 0x000fc20000000000 */
[----:B--2---:R-:W-:Y:S02]  /*3c40*/  FADD R215, R75, R215 ;  /* 0x000000d74bd77221 */ /* 0x004fe40000000000 */
[----:B0-----:R1:W5:Y:S01]  /*3c50*/  LDL.LU R212, [R1+0xc4] ;  /* 0x0000c40001d47983 */ /* 0x0013620000300800 */
[----:B---3--:R-:W-:-:S03]  /*3c60*/  FADD R216, R76, R216 ;  /* 0x000000d84cd87221 */ /* 0x008fc60000000000 */
[----:B------:R0:W-:Y:S01]  /*3c70*/  STL [R1+0x3c], R213 ;  /* 0x00003cd501007387 */ /* 0x0001e20000100800 */
[----:B----4-:R-:W-:-:S03]  /*3c80*/  FADD R217, R77, R217 ;  /* 0x000000d94dd97221 */ /* 0x010fc60000000000 */
[----:B0-----:R1:W5:Y:S01]  /*3c90*/  LDL.LU R213, [R1+0xc0] ;  /* 0x0000c00001d57983 */ /* 0x0013620000300800 */
[----:B------:R-:W-:-:S03]  /*3ca0*/  FADD R218, R78, R218 ;  /* 0x000000da4eda7221 */ /* 0x000fc60000000000 */
[----:B------:R0:W-:Y:S01]  /*3cb0*/  STL [R1+0x40], R214 ;  /* 0x000040d601007387 */ /* 0x0001e20000100800 */
[----:B------:R-:W-:-:S01]  /*3cc0*/  FADD R219, R79, R219 ;  /* 0x000000db4fdb7221 */ /* 0x000fc20000000000 */
[----:B------:R-:W-:Y:S02]  /*3cd0*/  FADD R220, R80, R220 ;  /* 0x000000dc50dc7221 */ /* 0x000fe40000000000 */
[----:B0-----:R1:W5:Y:S04]  /*3ce0*/  LDL.LU R214, [R1+0xbc] ;  /* 0x0000bc0001d67983 */ /* 0x0013680000300800 */
[----:B------:R0:W-:Y:S01]  /*3cf0*/  STL [R1+0x44], R215 ;  /* 0x000044d701007387 */ /* 0x0001e20000100800 */
[----:B------:R-:W-:-:S01]  /*3d00*/  FADD R221, R81, R221 ;  /* 0x000000dd51dd7221 */ /* 0x000fc20000000000 */
[----:B------:R-:W-:-:S02]  /*3d10*/  FADD R222, R82, R222 ;  /* 0x000000de52de7221 */ /* 0x000fc40000000000 */
[----:B0-----:R1:W5:Y:S04]  /*3d20*/  LDL.LU R215, [R1+0xb8] ;  /* 0x0000b80001d77983 */ /* 0x0013680000300800 */
[----:B------:R0:W-:Y:S01]  /*3d30*/  STL [R1+0x48], R216 ;  /* 0x000048d801007387 */ /* 0x0001e20000100800 */
[----:B------:R-:W-:-:S03]  /*3d40*/  FADD R223, R83, R223 ;  /* 0x000000df53df7221 */ /* 0x000fc60000000000 */
        /* <DEDUP_REMOVED lines=13> */
[----:B------:R0:W-:Y:S04]  /*3e20*/  STL [R1+0x5c], R221 ;  /* 0x00005cdd01007387 */ /* 0x0001e80000100800 */
        /* <DEDUP_REMOVED lines=12> */
[----:B0-----:R1:W5:Y:S01]  /*3ef0*/  LDL.LU R227, [R1+0x88] ;  /* 0x0000880001e37983 */ /* 0x0013620000300800 */
[----:B------:R-:W-:-:S05]  /*3f00*/  UMOV UR6, URZ ;  /* 0x0000003f00067c82 */ /* 0x000fca0008000000 */
.L_x_25:
[----:B------:R-:W-:Y:S05]  /*3f10*/  @!P1 BRA `(.L_x_26) ;  /* 0x0000000000049947 */ /* 0x000fea0003800000 */
[----:B------:R-:W-:Y:S01]  /*3f20*/  BPT.TRAP 0x1 ;  /* 0x000000040000795c */ /* 0x000fe20000300000 */
.L_x_26:
[----:B------:R-:W-:Y:S02]  /*3f30*/  UISETP.GT.U32.AND UP0, UPT, UR13, 0x1, UPT ;  /* 0x000000010d00788c */ /* 0x000fe4000bf04070 */
[----:B------:R-:W-:-:S04]  /*3f40*/  ULEA UR8, UR24, UR10, 0x3 ;  /* 0x0000000a18087291 */ /* 0x000fc8000f8e183f */
[----:B------:R-:W-:Y:S01]  /*3f50*/  UIADD3 UR8, UR8, 0x48, URZ ;  /* 0x0000004808087890 */ /* 0x000fe2000fffe03f */
[----:B------:R-:W-:-:S03]  /*3f60*/  PLOP3.LUT P0, PT, PT, PT, UP0, 0x80, 0x0 ;  /* 0x000000000000781c */ /* 0x000fc60003f0f008 */
[----:B------:R-:W-:-:S09]  /*3f70*/  UPRMT UR8, URZ, 0x654, UR8 ;  /* 0x000006543f087896 */ /* 0x000fd20008000008 */
[----:B------:R-:W-:Y:S01]  /*3f80*/  SYNCS.ARRIVE.TRANS64.RED.A1T0 RZ, [UR8], RZ ;  /* 0x000000ffffff79a7 */ /* 0x000fe20008100408 */
[----:B------:R-:W-:Y:S05]  /*3f90*/  @P0 BRA `(.L_x_27) ;  /* 0x0000000000040947 */ /* 0x000fea0003800000 */
[----:B------:R-:W-:Y:S01]  /*3fa0*/  BPT.TRAP 0x1 ;  /* 0x000000040000795c */ /* 0x000fe20000300000 */
.L_x_27:
[----:B------:R-:W-:Y:S01]  /*3fb0*/  UIADD3 UR12, UR12, 0x1, URZ ;  /* 0x000000010c0c7890 */ /* 0x000fe2000fffe03f */
[C---:B------:R-:W-:Y:S01]  /*3fc0*/  ISETP.GT.AND P0, PT, R228.reuse, 0x1, PT ;  /* 0x00000001e400780c */ /* 0x040fe20003f04270 */
[----:B------:R-:W-:Y:S01]  /*3fd0*/  UIADD3 UR24, UR24, 0x1, URZ ;  /* 0x0000000118187890 */ /* 0x000fe2000fffe03f */
[----:B------:R-:W-:Y:S01]  /*3fe0*/  VIADD R228, R228, 0xffffffff ;  /* 0xffffffffe4e47836 */ /* 0x000fe20000000000 */
[----:B------:R-:W-:Y:S02]  /*3ff0*/  UISETP.NE.AND UP0, UPT, UR12, 0x9, UPT ;  /* 0x000000090c00788c */ /* 0x000fe4000bf05270 */
[----:B------:R-:W-:Y:S02]  /*4000*/  UISETP.NE.AND UP1, UPT, UR24, 0x9, UPT ;  /* 0x000000091800788c */ /* 0x000fe4000bf25270 */
[----:B------:R-:W-:Y:S02]  /*4010*/  USEL UR8, URZ, 0x1, UP0 ;  /* 0x000000013f087887 */ /* 0x000fe40008000000 */
[----:B------:R-:W-:-:S02]  /*4020*/  USEL UR12, UR12, URZ, UP0 ;  /* 0x0000003f0c0c7287 */ /* 0x000fc40008000000 */
[----:B------:R-:W-:Y:S02]  /*4030*/  USEL UR24, UR24, URZ, UP1 ;  /* 0x0000003f18187287 */ /* 0x000fe40008800000 */
[----:B-----5:R-:W-:Y:S01]  /*4040*/  LOP3.LUT R227, R227, UR8, RZ, 0x3c, !PT ;  /* 0x00000008e3e37c12 */ /* 0x020fe2000f8e3cff */
[----:B------:R-:W-:Y:S01]  /*4050*/  UMOV UR8, 0x1 ;  /* 0x0000000100087882 */ /* 0x000fe20000000000 */
[----:B------:R-:W-:Y:S08]  /*4060*/  @P0 BRA `(.L_x_28) ;  /* 0xffffffec00680947 */ /* 0x000ff0000383ffff */
.L_x_20:
[----:B------:R-:W-:-:S04]  /*4070*/  UISETP.NE.AND UP0, UPT, UR6, URZ, UPT ;  /* 0x0000003f0600728c */ /* 0x000fc8000bf05270 */
[----:B------:R-:W-:-:S06]  /*4080*/  USEL UR6, URZ, 0x1, !UP0 ;  /* 0x000000013f067887 */ /* 0x000fcc000c000000 */
[----:B------:R-:W-:-:S13]  /*4090*/  ISETP.NE.AND P0, PT, RZ, UR6, PT ;  /* 0x00000006ff007c0c */ /* 0x000fda000bf05270 */
[----:B------:R-:W-:Y:S05]  /*40a0*/  @!P0 BRA `(.L_x_29) ;  /* 0x0000000c00dc8947 */ /* 0x000fea0003800000 */
[----:B------:R-:W2:Y:S04]  /*40b0*/  LDL.LU R227, [R1+0x74] ;  /* 0x0000740001e37983 */ /* 0x000ea80000300800 */
[----:B--2---:R2:W-:Y:S04]  /*40c0*/  STL [R1+0x88], R227 ;  /* 0x000088e301007387 */ /* 0x0045e80000100800 */
[----:B--2---:R-:W2:Y:S04]  /*40d0*/  LDL.LU R227, [R1+0x70] ;  /* 0x0000700001e37983 */ /* 0x004ea80000300800 */
        /* <DEDUP_REMOVED lines=55> */
[----:B--2---:R-:W2:Y:S01]  /*4450*/  LDL.LU R227, [R1] ;  /* 0x0000000001e37983 */ /* 0x004ea20000300800 */
[----:B------:R-:W-:-:S02]  /*4460*/  WARPGROUP.DEPBAR.LE gsb0, 0x0 ;  /* 0x00008000000079c5 */ /* 0x000fc40000010000 */
[----:B------:R-:W-:Y:S01]  /*4470*/  FADD R226, R88, R226 ;  /* 0x000000e258e27221 */ /* 0x000fe20000000000 */
        /* <DEDUP_REMOVED lines=97> */
[----:B--2---:R-:W-:-:S05]  /*4a90*/  FADD R227, R58, R227 ;  /* 0x000000e33ae37221 */ /* 0x004fca0000000000 */
[----:B------:R2:W-:Y:S04]  /*4aa0*/  STL [R1], R227 ;  /* 0x000000e301007387 */ /* 0x0005e80000100800 */
[----:B--2---:R-:W2:Y:S02]  /*4ab0*/  LDL.LU R227, [R1+0xf8] ;  /* 0x0000f80001e37983 */ /* 0x004ea40000300800 */
[----:B--2---:R-:W-:-:S05]  /*4ac0*/  FADD R227, R59, R227 ;  /* 0x000000e33be37221 */ /* 0x004fca0000000000 */
[----:B------:R2:W-:Y:S04]  /*4ad0*/  STL [R1+0x4], R227 ;  /* 0x000004e301007387 */ /* 0x0005e80000100800 */
        /* <DEDUP_REMOVED lines=83> */
[----:B------:R2:W-:Y:S02]  /*5010*/  STL [R1+0x74], R227 ;  /* 0x000074e301007387 */ /* 0x0005e40000100800 */
.L_x_29:
[----:B------:R-:W-:Y:S02]  /*5020*/  WARPGROUP.DEPBAR.LE gsb0, 0x0 ;  /* 0x00008000000079c5 */ /* 0x000fe40000010000 */
[----:B------:R-:W3:Y:S02]  /*5030*/  LDC R24, c[0x0][0x28c] ;  /* 0x0000a300ff187b82 */ /* 0x000ee40000000800 */
[----:B---3--:R-:W-:-:S13]  /*5040*/  ISETP.GE.AND P0, PT, R24, 0x1, PT ;  /* 0x000000011800780c */ /* 0x008fda0003f06270 */
[----:B------:R-:W-:Y:S05]  /*5050*/  @!P0 BRA `(.L_x_30) ;  /* 0x0000000000488947 */ /* 0x000fea0003800000 */
[----:B------:R-:W-:-:S06]  /*5060*/  UISETP.NE.AND UP0, UPT, UR23, 0x3, UPT ;  /* 0x000000031700788c */ /* 0x000fcc000bf05270 */
[----:B------:R-:W-:-:S13]  /*5070*/  PLOP3.LUT P0, PT, PT, PT, UP0, 0x80, 0x0 ;  /* 0x000000000000781c */ /* 0x000fda0003f0f008 */
[----:B------:R-:W-:Y:S05]  /*5080*/  @!P0 BRA `(.L_x_31) ;  /* 0x0000000000048947 */ /* 0x000fea0003800000 */
[----:B------:R-:W-:Y:S01]  /*5090*/  BPT.TRAP 0x1 ;  /* 0x000000040000795c */ /* 0x000fe20000300000 */
.L_x_31:
[----:B------:R-:W-:-:S04]  /*50a0*/  UISETP.LT.AND UP0, UPT, UR9, 0x1, UPT ;  /* 0x000000010900788c */ /* 0x000fc8000bf01270 */
[----:B------:R-:W-:Y:S02]  /*50b0*/  USEL UR8, UR9, 0x1, UP0 ;  /* 0x0000000109087887 */ /* 0x000fe40008000000 */
[----:B------:R-:W-:Y:S02]  /*50c0*/  UISETP.GT.U32.AND UP0, UPT, UR13, 0x1, UPT ;  /* 0x000000010d00788c */ /* 0x000fe4000bf04070 */
[----:B------:R-:W-:-:S04]  /*50d0*/  UIADD3 UR8, UR5, UR9, -UR8 ;  /* 0x0000000905087290 */ /* 0x000fc8000fffe808 */
[----:B------:R-:W-:Y:S01]  /*50e0*/  UIMAD.WIDE.U32 UR6, UR8, 0x38e38e39, URZ ;  /* 0x38e38e39080678a5 */ /* 0x000fe2000f8e003f */
[----:B------:R-:W-:-:S03]  /*50f0*/  PLOP3.LUT P0, PT, PT, PT, UP0, 0x80, 0x0 ;  /* 0x000000000000781c */ /* 0x000fc60003f0f008 */
[----:B------:R-:W-:-:S04]  /*5100*/  USHF.R.U32.HI UR6, URZ, 0x1, UR7 ;  /* 0x000000013f067899 */ /* 0x000fc80008011607 */
[----:B------:R-:W-:-:S04]  /*5110*/  UIMAD UR8, UR6, -0x9, UR8 ;  /* 0xfffffff7060878a4 */ /* 0x000fc8000f8e0208 */
[----:B------:R-:W-:-:S04]  /*5120*/  ULEA UR8, UR8, UR10, 0x3 ;  /* 0x0000000a08087291 */ /* 0x000fc8000f8e183f */
[----:B------:R-:W-:-:S04]  /*5130*/  UIADD3 UR8, UR8, 0x48, URZ ;  /* 0x0000004808087890 */ /* 0x000fc8000fffe03f */
[----:B------:R-:W-:-:S09]  /*5140*/  UPRMT UR8, URZ, 0x654, UR8 ;  /* 0x000006543f087896 */ /* 0x000fd20008000008 */
[----:B------:R-:W-:Y:S01]  /*5150*/  SYNCS.ARRIVE.TRANS64.RED.A1T0 RZ, [UR8], RZ ;  /* 0x000000ffffff79a7 */ /* 0x000fe20008100408 */
[----:B------:R-:W-:Y:S05]  /*5160*/  @P0 BRA `(.L_x_30) ;  /* 0x0000000000040947 */ /* 0x000fea0003800000 */
[----:B------:R-:W-:Y:S01]  /*5170*/  BPT.TRAP 0x1 ;  /* 0x000000040000795c */ /* 0x000fe20000300000 */
.L_x_30:
[----:B------:R3:W-:Y:S01]  /*5180*/  STL [R1+0x8c], R2 ;  /* 0x00008c0201007387 */ /* 0x0007e20000100800 */
[----:B------:R-:W4:Y:S01]  /*5190*/  LDC R29, c[0x0][0x288] ;  /* 0x0000a200ff1d7b82 */ /* 0x000f220000000800 */
[----:B------:R-:W-:Y:S02]  /*51a0*/  UIADD3 UR10, UR9, UR5, URZ ;  /* 0x00000005090a7290 */ /* 0x000fe4000fffe03f */
[----:B------:R-:W-:Y:S01]  /*51b0*/  USHF.R.S32.HI UR11, URZ, 0x1f, UR22 ;  /* 0x0000001f3f0b7899 */ /* 0x000fe20008011416 */
[----:B------:R-:W-:Y:S01]  /*51c0*/  ULDC.64 UR6, c[0x0][0x5d0] ;  /* 0x0001740000067ab9 */ /* 0x000fe20000000a00 */
[----:B------:R-:W-:Y:S01]  /*51d0*/  ULDC UR12, c[0x0][0x284] ;  /* 0x0000a100000c7ab9 */ /* 0x000fe20000000800 */
[----:B---3--:R-:W3:Y:S04]  /*51e0*/  LDL.LU R2, [R1+0x80] ;  /* 0x0000800001027983 */ /* 0x008ee80000300800 */
[----:B------:R0:W-:Y:S04]  /*51f0*/  STL [R1+0x88], R0 ;  /* 0x0000880001007387 */ /* 0x0001e80000100800 */
[----:B--2---:R-:W2:Y:S01]  /*5200*/  LDL.LU R227, [R1+0x84] ;  /* 0x0000840001e37983 */ /* 0x004ea20000300800 */
[----:B0-----:R-:W0:Y:S02]  /*5210*/  S2R R0, SR_TID.X ;  /* 0x0000000000007919 */ /* 0x001e240000002100 */
[----:B0-----:R-:W-:-:S02]  /*5220*/  SHF.R.U32.HI R24, RZ, 0x2, R0 ;  /* 0x00000002ff187819 */ /* 0x001fc40000011600 */
[----:B------:R-:W-:Y:S02]  /*5230*/  LOP3.LUT R26, R0, 0x60, RZ, 0xc0, !PT ;  /* 0x00000060001a7812 */ /* 0x000fe400078ec0ff */
[----:B------:R-:W-:Y:S02]  /*5240*/  SHF.R.U32.HI R27, RZ, 0x7, R0 ;  /* 0x00000007ff1b7819 */ /* 0x000fe40000011600 */
[----:B------:R-:W-:Y:S02]  /*5250*/  LOP3.LUT R25, R24, 0x7, RZ, 0xc0, !PT ;  /* 0x0000000718197812 */ /* 0x000fe400078ec0ff */
[----:B------:R-:W-:Y:S02]  /*5260*/  SHF.R.U32.HI R28, RZ, 0x1, R26 ;  /* 0x00000001ff1c7819 */ /* 0x000fe4000001161a */
[----:B------:R-:W-:Y:S02]  /*5270*/  LOP3.LUT R24, R27, 0x1, RZ, 0xc0, !PT ;  /* 0x000000011b187812 */ /* 0x000fe400078ec0ff */
[----:B------:R-:W-:Y:S01]  /*5280*/  IADD3 R27, RZ, -R28, -R25 ;  /* 0x8000001cff1b7210 */ /* 0x000fe20007ffe819 */
[----:B------:R-:W-:-:S02]  /*5290*/  IMAD.SHL.U32 R32, R0, 0x2, RZ ;  /* 0x0000000200207824 */ /* 0x000fc400078e00ff */
[C---:B------:R-:W-:Y:S02]  /*52a0*/  IMAD.SHL.U32 R26, R24.reuse, 0x40, RZ ;  /* 0x00000040181a7824 */ /* 0x040fe400078e00ff */
[----:B------:R-:W-:Y:S01]  /*52b0*/  IMAD R42, R24, -0x40, R27 ;  /* 0xffffffc0182a7824 */ /* 0x000fe200078e021b */
[----:B------:R-:W-:Y:S01]  /*52c0*/  LOP3.LUT R24, R0, 0x3, RZ, 0xc0, !PT ;  /* 0x0000000300187812 */ /* 0x000fe200078ec0ff */
[----:B---3--:R-:W-:Y:S02]  /*52d0*/  IMAD.SHL.U32 R41, R2, 0x80, RZ ;  /* 0x0000008002297824 */ /* 0x008fe400078e00ff */
[----:B------:R0:W5:Y:S04]  /*52e0*/  LDL.LU R2, [R1+0x8c] ;  /* 0x00008c0001027983 */ /* 0x0001680000300800 */
[----:B------:R0:W5:Y:S01]  /*52f0*/  LDL.LU R0, [R1+0x88] ;  /* 0x0000880001007983 */ /* 0x0001620000300800 */
[----:B------:R-:W-:Y:S01]  /*5300*/  LOP3.LUT R43, R26, 0x40, R25, 0xe2, !PT ;  /* 0x000000401a2b7812 */ /* 0x000fe200078ee219 */
[----:B--2---:R-:W-:Y:S01]  /*5310*/  IMAD.SHL.U32 R25, R227, 0x100, RZ ;  /* 0x00000100e3197824 */ /* 0x004fe200078e00ff */
[----:B------:R-:W-:Y:S01]  /*5320*/  UISETP.GT.U32.AND UP0, UPT, UR10, 0x8, UPT ;  /* 0x000000080a00788c */ /* 0x000fe2000bf04070 */
[C---:B----4-:R-:W-:Y:S01]  /*5330*/  ISETP.GE.AND P0, PT, R41.reuse, R29, PT ;  /* 0x0000001d2900720c */ /* 0x050fe20003f06270 */
[----:B------:R-:W-:Y:S01]  /*5340*/  UIMAD UR5, UR11, UR6, URZ ;  /* 0x000000060b0572a4 */ /* 0x000fe2000f8e023f */
[----:B------:R-:W-:Y:S01]  /*5350*/  LOP3.LUT R32, R41, 0x6, R32, 0xf8, !PT ;  /* 0x0000000629207812 */ /* 0x000fe200078ef820 */
[----:B------:R-:W-:Y:S01]  /*5360*/  UISETP.LT.U32.AND UP0, UPT, UR9, 0x9, UP0 ;  /* 0x000000090900788c */ /* 0x000fe20008701070 */
[----:B------:R-:W-:Y:S01]  /*5370*/  ISETP.GE.OR P0, PT, R25, UR12, P0 ;  /* 0x0000000c19007c0c */ /* 0x000fe20008706670 */
[----:B------:R-:W-:Y:S01]  /*5380*/  UISETP.GE.U32.AND UP1, UPT, UR9, 0x9, UPT ;  /* 0x000000090900788c */ /* 0x000fe2000bf26070 */
[----:B------:R-:W-:Y:S01]  /*5390*/  IMAD.U32 R27, RZ, RZ, UR6 ;  /* 0x00000006ff1b7e24 */ /* 0x000fe2000f8e00ff */
[----:B------:R-:W-:Y:S01]  /*53a0*/  UIMAD UR8, UR22, UR7, UR5 ;  /* 0x00000007160872a4 */ /* 0x000fe2000f8e0205 */
[----:B------:R-:W-:Y:S01]  /*53b0*/  SHF.R.S32.HI R33, RZ, 0x1f, R32 ;  /* 0x0000001fff217819 */ /* 0x000fe20000011420 */
[----:B------:R-:W-:-:S02]  /*53c0*/  UIMAD.WIDE.U32 UR6, UR10, 0x38e38e39, URZ ;  /* 0x38e38e390a0678a5 */ /* 0x000fc4000f8e003f */
[----:B------:R-:W-:Y:S02]  /*53d0*/  USEL UR5, URZ, 0x1, !UP0 ;  /* 0x000000013f057887 */ /* 0x000fe4000c000000 */
[----:B------:R-:W-:Y:S01]  /*53e0*/  USHF.R.U32.HI UR6, URZ, 0x1, UR7 ;  /* 0x000000013f067899 */ /* 0x000fe20008011607 */
[----:B------:R-:W-:Y:S01]  /*53f0*/  IMAD.WIDE.U32 R26, R27, UR22, R32 ;  /* 0x000000161b1a7c25 */ /* 0x000fe2000f8e0020 */
[----:B------:R-:W-:Y:S01]  /*5400*/  ULOP3.LUT UR4, UR4, UR5, URZ, 0x3c, !UPT ;  /* 0x0000000504047292 */ /* 0x000fe2000f8e3c3f */
[----:B------:R-:W-:Y:S02]  /*5410*/  IADD3 R42, -R25, UR12, R42 ;  /* 0x0000000c192a7c10 */ /* 0x000fe4000fffe12a */
[----:B------:R-:W-:Y:S01]  /*5420*/  IMAD.WIDE R38, R227, 0x100, RZ ;  /* 0x00000100e3267825 */ /* 0x000fe200078e02ff */
[----:B------:R-:W-:Y:S02]  /*5430*/  UIMAD UR5, UR6, -0x9, UR10 ;  /* 0xfffffff7060578a4 */ /* 0x000fe4000f8e020a */
[----:B------:R-:W-:Y:S01]  /*5440*/  @UP1 ULOP3.LUT UR4, UR4, 0x1, UR6, 0x78, !UPT ;  /* 0x0000000104041892 */ /* 0x000fe2000f8e7806 */
[----:B------:R-:W-:-:S02]  /*5450*/  IMAD R24, R24, -0x2, R29 ;  /* 0xfffffffe18187824 */ /* 0x000fc400078e021d */
[----:B------:R-:W-:Y:S01]  /*5460*/  VIADD R27, R27, UR8 ;  /* 0x000000081b1b7c36 */ /* 0x000fe20008000000 */
[----:B------:R-:W-:Y:S01]  /*5470*/  LOP3.LUT R43, R38, R43, R28, 0xfe, !PT ;  /* 0x0000002b262b7212 */ /* 0x000fe200078efe1c */
[----:B------:R-:W-:Y:S02]  /*5480*/  IMAD.IADD R41, R24, 0x1, -R41 ;  /* 0x0000000118297824 */ /* 0x000fe400078e0a29 */
[----:B------:R-:W-:Y:S01]  /*5490*/  IMAD.MOV.U32 R40, RZ, RZ, -0x1 ;  /* 0xffffffffff287424 */ /* 0x000fe200078e00ff */
[----:B0-----:R-:W-:Y:S06]  /*54a0*/  @P0 BRA `(.L_x_32) ;  /* 0x0000008c00fc0947 */ /* 0x001fec0003800000 */
[----:B------:R-:W0:Y:S01]  /*54b0*/  LDC.64 R28, c[0x0][0x5c8] ;  /* 0x00017200ff1c7b82 */ /* 0x000e220000000a00 */
[----:B------:R-:W-:Y:S01]  /*54c0*/  ULDC.64 UR6, c[0x0][0x5c0] ;  /* 0x0001700000067ab9 */ /* 0x000fe20000000a00 */
[----:B------:R-:W-:Y:S01]  /*54d0*/  BSSY B0, `(.L_x_32) ;  /* 0x00008fc000007945 */ /* 0x000fe20003800000 */
[-C--:B0-----:R-:W-:Y:S01]  /*54e0*/  IMAD R24, R39, R28.reuse, RZ ;  /* 0x0000001c27187224 */ /* 0x081fe200078e02ff */
[----:B------:R-:W-:Y:S01]  /*54f0*/  SHF.L.U64.HI R34, R28, 0x3, R29 ;  /* 0x000000031c227819 */ /* 0x000fe2000001021d */
[----:B------:R-:W-:-:S04]  /*5500*/  IMAD.WIDE.U32 R26, R43, R28, R26 ;  /* 0x0000001c2b1a7225 */ /* 0x000fc800078e001a */
[----:B------:R-:W-:Y:S01]  /*5510*/  IMAD R25, R43, R29, R24 ;  /* 0x0000001d2b197224 */ /* 0x000fe200078e0218 */
[----:B------:R-:W-:Y:S01]  /*5520*/  IADD3 R24, P3, R26, UR6, RZ ;  /* 0x000000061a187c10 */ /* 0x000fe2000ff7e0ff */
[C---:B------:R-:W-:Y:S01]  /*5530*/  IMAD.SHL.U32 R35, R28.reuse, 0x8, RZ ;  /* 0x000000081c237824 */ /* 0x040fe200078e00ff */
[----:B------:R-:W-:Y:S01]  /*5540*/  LEA R30, P2, R28, R26, 0x7 ;  /* 0x0000001a1c1e7211 */ /* 0x000fe200078438ff */
[----:B------:R-:W-:-:S03]  /*5550*/  IMAD.IADD R27, R27, 0x1, R25 ;  /* 0x000000011b1b7824 */ /* 0x000fc600078e0219 */
[----:B------:R-:W-:Y:S02]  /*5560*/  IADD3 R26, P1, P0, R26, UR6, R35 ;  /* 0x000000061a1a7c10 */ /* 0x000fe4000f83e023 */
[----:B------:R-:W-:Y:S02]  /*5570*/  IADD3.X R25, R27, UR7, RZ, P3, !PT ;  /* 0x000000071b197c10 */ /* 0x000fe40009ffe4ff */
[----:B------:R-:W-:Y:S02]  /*5580*/  FSETP.NEU.AND P3, PT, RZ, UR21, PT ;  /* 0x00000015ff007c0b */ /* 0x000fe4000bf6d000 */
[----:B------:R-:W-:Y:S02]  /*5590*/  LEA.HI.X R31, R28, R27, R29, 0x7, P2 ;  /* 0x0000001b1c1f7211 */ /* 0x000fe400010f3c1d */
[C---:B------:R-:W-:Y:S02]  /*55a0*/  IADD3 R28, P2, R30.reuse, UR6, RZ ;  /* 0x000000061e1c7c10 */ /* 0x040fe4000ff5e0ff */
[----:B------:R-:W-:-:S02]  /*55b0*/  IADD3 R30, P5, P6, R30, UR6, R35 ;  /* 0x000000061e1e7c10 */ /* 0x000fc4000febe023 */
[----:B------:R-:W-:Y:S02]  /*55c0*/  IADD3.X R29, R31, UR7, RZ, P2, !PT ;  /* 0x000000071f1d7c10 */ /* 0x000fe400097fe4ff */
[--C-:B------:R-:W-:Y:S02]  /*55d0*/  IADD3.X R27, R27, UR7, R34.reuse, P1, P0 ;  /* 0x000000071b1b7c10 */ /* 0x100fe40008fe0422 */
[----:B------:R-:W-:Y:S01]  /*55e0*/  IADD3.X R31, R31, UR7, R34, P5, P6 ;  /* 0x000000071f1f7c10 */ /* 0x000fe2000afec422 */
[----:B------:R-:W-:Y:S06]  /*55f0*/  @!P3 BRA `(.L_x_33) ;  /* 0x0000006c001cb947 */ /* 0x000fec0003800000 */
[----:B------:R-:W-:Y:S01]  /*5600*/  ULDC.64 UR16, c[0x0][0x5b8] ;  /* 0x00016e0000107ab9 */ /* 0x000fe20000000a00 */
[----:B------:R-:W-:Y:S01]  /*5610*/  ISETP.GE.AND P0, PT, R42, 0x1, PT ;  /* 0x000000012a00780c */ /* 0x000fe20003f06270 */
[----:B------:R-:W-:Y:S02]  /*5620*/  UIMAD UR6, UR11, UR16, URZ ;  /* 0x000000100b0672a4 */ /* 0x000fe4000f8e023f */
[----:B------:R-:W-:Y:S01]  /*5630*/  IMAD.U32 R35, RZ, RZ, UR16 ;  /* 0x00000010ff237e24 */ /* 0x000fe2000f8e00ff */
[----:B------:R-:W-:Y:S01]  /*5640*/  BSSY B1, `(.L_x_34) ;  /* 0x0000010000017945 */ /* 0x000fe20003800000 */
[----:B------:R-:W-:Y:S01]  /*5650*/  ISETP.LT.OR P3, PT, R41, 0x1, !P0 ;  /* 0x000000012900780c */ /* 0x000fe20004761670 */
[----:B------:R-:W-:Y:S02]  /*5660*/  UIMAD UR6, UR22, UR17, UR6 ;  /* 0x00000011160672a4 */ /* 0x000fe4000f8e0206 */
[----:B------:R-:W-:Y:S01]  /*5670*/  IMAD.WIDE.U32 R32, R35, UR22, R32 ;  /* 0x0000001623207c25 */ /* 0x000fe2000f8e0020 */
[----:B------:R-:W-:-:S03]  /*5680*/  ULDC.64 UR10, c[0x0][0x5a8] ;  /* 0x00016a00000a7ab9 */ /* 0x000fc60000000a00 */
[----:B------:R-:W-:Y:S02]  /*5690*/  IMAD.MOV.U32 R36, RZ, RZ, R32 ;  /* 0x000000ffff247224 */ /* 0x000fe400078e0020 */
[----:B------:R-:W-:Y:S01]  /*56a0*/  VIADD R37, R33, UR6 ;  /* 0x0000000621257c36 */ /* 0x000fe20008000000 */
[----:B------:R-:W-:Y:S02]  /*56b0*/  ULDC.64 UR6, c[0x0][0x5b0] ;  /* 0x00016c0000067ab9 */ /* 0x000fe40000000a00 */
[----:B------:R-:W-:Y:S02]  /*56c0*/  IMAD R34, R39, UR6, RZ ;  /* 0x0000000627227c24 */ /* 0x000fe4000f8e02ff */
[----:B------:R-:W-:-:S04]  /*56d0*/  IMAD.WIDE.U32 R32, R43, UR6, R36 ;  /* 0x000000062b207c25 */ /* 0x000fc8000f8e0024 */
[--C-:B------:R-:W-:Y:S01]  /*56e0*/  IMAD R35, R43, UR7, R34.reuse ;  /* 0x000000072b237c24 */ /* 0x100fe2000f8e0222 */
[----:B------:R-:W-:Y:S02]  /*56f0*/  IADD3 R32, P1, R32, UR10, RZ ;  /* 0x0000000a20207c10 */ /* 0x000fe4000ff3e0ff */
[----:B------:R-:W-:Y:S02]  /*5700*/  PRMT R34, RZ, 0x7610, R34 ;  /* 0x00007610ff227816 */ /* 0x000fe40000000022 */
[----:B------:R-:W-:Y:S01]  /*5710*/  IADD3.X R33, R33, UR11, R35, P1, !PT ;  /* 0x0000000b21217c10 */ /* 0x000fe20008ffe423 */
[----:B------:R-:W-:Y:S08]  /*5720*/  @P3 BRA `(.L_x_35) ;  /* 0x0000000000043947 */ /* 0x000ff00003800000 */
[----:B------:R0:W5:Y:S02]  /*5730*/  LDG.E.U8 R34, desc[UR14][R32.64] ;  /* 0x0000000e20227981 */ /* 0x000164000c1e1100 */
.L_x_35:
[----:B------:R-:W-:Y:S05]  /*5740*/  BSYNC B1 ;  /* 0x0000000000017941 */ /* 0x000fea0003800000 */
.L_x_34:
[----:B-----5:R-:W-:Y:S01]  /*5750*/  LOP3.LUT R34, R34, 0xff, RZ, 0xc0, !PT ;  /* 0x000000ff22227812 */ /* 0x020fe200078ec0ff */
[----:B------:R-:W-:Y:S01]  /*5760*/  BSSY B1, `(.L_x_36) ;  /* 0x000000b000017945 */ /* 0x000fe20003800000 */
[----:B------:R-:W-:Y:S02]  /*5770*/  ISETP.LT.OR P2, PT, R41, 0x2, !P0 ;  /* 0x000000022900780c */ /* 0x000fe40004741670 */
[----:B------:R-:W-:-:S05]  /*5780*/  F2FP.F16.E4M3.UNPACK_B R34, R34 ;  /* 0x00000022ff22723e */ /* 0x000fca00020006ff */
[----:B------:R-:W-:-:S05]  /*5790*/  HADD2.F32 R34, -RZ, R34.H0_H0 ;  /* 0x20000022ff227230 */ /* 0x000fca0000004100 */
[----:B------:R-:W-:Y:S01]  /*57a0*/  FMUL R35, R34, UR21 ;  /* 0x0000001522237c20 */ /* 0x000fe20008400000 */
[----:B------:R-:W-:-:S03]  /*57b0*/  PRMT R34, RZ, 0x7610, R34 ;  /* 0x00007610ff227816 */ /* 0x000fc60000000022 */
[----:B------:R-:W-:-:S05]  /*57c0*/  FFMA R35, R226, UR20, R35 ;  /* 0x00000014e2237c23 */ /* 0x000fca0008000023 */
[----:B------:R-:W-:-:S05]  /*57d0*/  F2FP.SATFINITE.E4M3.F32.PACK_AB_MERGE_C R35, RZ, R35, RZ ;  /* 0x00000023ff23723e */ /* 0x000fca00048070ff */
[----:B------:R2:W-:Y:S01]  /*57e0*/  @!P3 STG.E.U8 desc[UR14][R24.64], R35 ;  /* 0x000000231800b986 */ /* 0x0005e2000c10110e */
[----:B------:R-:W-:Y:S05]  /*57f0*/  @P2 BRA `(.L_x_37) ;  /* 0x0000000000042947 */ /* 0x000fea0003800000 */
[----:B------:R3:W5:Y:S02]  /*5800*/  LDG.E.U8 R34, desc[UR14][R32.64+0x1] ;  /* 0x0000010e20227981 */ /* 0x000764000c1e1100 */
.L_x_37:
[----:B------:R-:W-:Y:S05]  /*5810*/  BSYNC B1 ;  /* 0x0000000000017941 */ /* 0x000fea0003800000 */
.L_x_36:
[----:B-----5:R-:W-:Y:S01]  /*5820*/  LOP3.LUT R34, R34, 0xff, RZ, 0xc0, !PT ;  /* 0x000000ff22227812 */ /* 0x020fe200078ec0ff */
[----:B------:R-:W-:Y:S01]  /*5830*/  BSSY B1, `(.L_x_38) ;  /* 0x0000013000017945 */ /* 0x000fe20003800000 */
[----:B------:R-:W-:Y:S02]  /*5840*/  IADD3 R45, P1, R43, 0x8, RZ ;  /* 0x000000082b2d7810 */ /* 0x000fe40007f3e0ff */
[----:B------:R-:W-:-:S03]  /*5850*/  F2FP.F16.E4M3.UNPACK_B R34, R34 ;  /* 0x00000022ff22723e */ /* 0x000fc600020006ff */
[----:B--2---:R-:W-:Y:S01]  /*5860*/  IMAD.X R35, RZ, RZ, R39, P1 ;  /* 0x000000ffff237224 */ /* 0x004fe200008e0627 */
[----:B------:R-:W-:Y:S01]  /*5870*/  ISETP.GE.AND P1, PT, R42, 0x9, PT ;  /* 0x000000092a00780c */ /* 0x000fe20003f26270 */
[----:B------:R-:W-:Y:S02]  /*5880*/  HADD2.F32 R34, -RZ, R34.H0_H0 ;  /* 0x20000022ff227230 */ /* 0x000fe40000004100 */
[----:B------:R-:W-:Y:S01]  /*5890*/  IMAD R46, R35, UR6, RZ ;  /* 0x00000006232e7c24 */ /* 0x000fe2000f8e02ff */
[----:B------:R-:W-:Y:S02]  /*58a0*/  ISETP.LT.OR P5, PT, R41, 0x1, !P1 ;  /* 0x000000012900780c */ /* 0x000fe40004fa1670 */
[----:B------:R-:W-:Y:S01]  /*58b0*/  FMUL R44, R34, UR21 ;  /* 0x00000015222c7c20 */ /* 0x000fe20008400000 */
[----:B------:R-:W-:-:S04]  /*58c0*/  IMAD.WIDE.U32 R34, R45, UR6, R36 ;  /* 0x000000062d227c25 */ /* 0x000fc8000f8e0024 */
[----:B------:R-:W-:Y:S01]  /*58d0*/  FFMA R44, R225, UR20, R44 ;  /* 0x00000014e12c7c23 */ /* 0x000fe2000800002c */
[----:B------:R-:W-:Y:S01]  /*58e0*/  IMAD R45, R45, UR7, R46 ;  /* 0x000000072d2d7c24 */ /* 0x000fe2000f8e022e */
[----:B------:R-:W-:-:S03]  /*58f0*/  IADD3 R34, P3, R34, UR10, RZ ;  /* 0x0000000a22227c10 */ /* 0x000fc6000ff7e0ff */
[----:B------:R-:W-:Y:S02]  /*5900*/  F2FP.SATFINITE.E4M3.F32.PACK_AB_MERGE_C R47, RZ, R44, RZ ;  /* 0x0000002cff2f723e */ /* 0x000fe400048070ff */
[----:B------:R-:W-:Y:S02]  /*5910*/  IADD3.X R35, R35, UR11, R45, P3, !PT ;  /* 0x0000000b23237c10 */ /* 0x000fe40009ffe42d */
[----:B------:R-:W-:Y:S01]  /*5920*/  PRMT R44, RZ, 0x7610, R44 ;  /* 0x00007610ff2c7816 */ /* 0x000fe2000000002c */
[----:B------:R2:W-:Y:S01]  /*5930*/  @!P2 STG.E.U8 desc[UR14][R24.64+0x1], R47 ;  /* 0x0000012f1800a986 */ /* 0x0005e2000c10110e */
[----:B------:R-:W-:Y:S05]  /*5940*/  @P5 BRA `(.L_x_39) ;  /* 0x0000000000045947 */ /* 0x000fea0003800000 */
[----:B------:R4:W5:Y:S02]  /*5950*/  LDG.E.U8 R44, desc[UR14][R34.64] ;  /* 0x0000000e222c7981 */ /* 0x000964000c1e1100 */
.L_x_39:
[----:B------:R-:W-:Y:S05]  /*5960*/  BSYNC B1 ;  /* 0x0000000000017941 */ /* 0x000fea0003800000 */
.L_x_38:
        /* <DEDUP_REMOVED lines=12> */
.L_x_41:
[----:B------:R-:W-:Y:S05]  /*5a30*/  BSYNC B1 ;  /* 0x0000000000017941 */ /* 0x000fea0003800000 */
.L_x_40:
[----:B-----5:R-:W-:Y:S01]  /*5a40*/  LOP3.LUT R44, R44, 0xff, RZ, 0xc0, !PT ;  /* 0x000000ff2c2c7812 */ /* 0x020fe200078ec0ff */
[----:B------:R-:W-:Y:S01]  /*5a50*/  BSSY B1, `(.L_x_42) ;  /* 0x000000b000017945 */ /* 0x000fe20003800000 */
[----:B------:R-:W-:Y:S02]  /*5a60*/  ISETP.LT.OR P3, PT, R41, 0x9, !P0 ;  /* 0x000000092900780c */ /* 0x000fe40004761670 */
[----:B------:R-:W-:-:S05]  /*5a70*/  F2FP.F16.E4M3.UNPACK_B R44, R44 ;  /* 0x0000002cff2c723e */ /* 0x000fca00020006ff */
[----:B------:R-:W-:-:S05]  /*5a80*/  HADD2.F32 R44, -RZ, R44.H0_H0 ;  /* 0x2000002cff2c7230 */ /* 0x000fca0000004100 */
[----:B------:R-:W-:-:S04]  /*5a90*/  FMUL R44, R44, UR21 ;  /* 0x000000152c2c7c20 */ /* 0x000fc80008400000 */
[----:B------:R-:W-:-:S05]  /*5aa0*/  FFMA R44, R223, UR20, R44 ;  /* 0x00000014df2c7c23 */ /* 0x000fca000800002c */
[----:B0-----:R-:W-:Y:S02]  /*5ab0*/  F2FP.SATFINITE.E4M3.F32.PACK_AB_MERGE_C R45, RZ, R44, RZ ;  /* 0x0000002cff2d723e */ /* 0x001fe400048070ff */
[----:B------:R-:W-:-:S03]  /*5ac0*/  PRMT R44, RZ, 0x7610, R44 ;  /* 0x00007610ff2c7816 */ /* 0x000fc6000000002c */
[----:B------:R0:W-:Y:S01]  /*5ad0*/  @!P2 STG.E.U8 desc[UR14][R26.64+0x1], R45 ;  /* 0x0000012d1a00a986 */ /* 0x0001e2000c10110e */
[----:B------:R-:W-:Y:S05]  /*5ae0*/  @P3 BRA `(.L_x_43) ;  /* 0x0000000000043947 */ /* 0x000fea0003800000 */
[----:B------:R0:W5:Y:S02]  /*5af0*/  LDG.E.U8 R44, desc[UR14][R32.64+0x8] ;  /* 0x0000080e202c7981 */ /* 0x000164000c1e1100 */
.L_x_43:
[----:B------:R-:W-:Y:S05]  /*5b00*/  BSYNC B1 ;  /* 0x0000000000017941 */ /* 0x000fea0003800000 */
.L_x_42:
[----:B-----5:R-:W-:Y:S01]  /*5b10*/  LOP3.LUT R44, R44, 0xff, RZ, 0xc0, !PT ;  /* 0x000000ff2c2c7812 */ /* 0x020fe200078ec0ff */
[----:B------:R-:W-:Y:S01]  /*5b20*/  BSSY B1, `(.L_x_44) ;  /* 0x000000b000017945 */ /* 0x000fe20003800000 */
[----:B------:R-:W-:Y:S02]  /*5b30*/  ISETP.LT.OR P2, PT, R41, 0xa, !P0 ;  /* 0x0000000a2900780c */ /* 0x000fe40004741670 */
[----:B------:R-:W-:-:S05]  /*5b40*/  F2FP.F16.E4M3.UNPACK_B R44, R44 ;  /* 0x0000002cff2c723e */ /* 0x000fca00020006ff */
[----:B------:R-:W-:-:S05]  /*5b50*/  HADD2.F32 R44, -RZ, R44.H0_H0 ;  /* 0x2000002cff2c7230 */ /* 0x000fca0000004100 */
[----:B0-----:R-:W-:Y:S01]  /*5b60*/  FMUL R45, R44, UR21 ;  /* 0x000000152c2d7c20 */ /* 0x001fe20008400000 */
[----:B------:R-:W-:-:S03]  /*5b70*/  PRMT R44, RZ, 0x7610, R44 ;  /* 0x00007610ff2c7816 */ /* 0x000fc6000000002c */
[----:B------:R-:W-:-:S05]  /*5b80*/  FFMA R45, R222, UR20, R45 ;  /* 0x00000014de2d7c23 */ /* 0x000fca000800002d */
[----:B------:R-:W-:-:S05]  /*5b90*/  F2FP.SATFINITE.E4M3.F32.PACK_AB_MERGE_C R45, RZ, R45, RZ ;  /* 0x0000002dff2d723e */ /* 0x000fca00048070ff */
[----:B------:R0:W-:Y:S01]  /*5ba0*/  @!P3 STG.E.U8 desc[UR14][R24.64+0x8], R45 ;  /* 0x0000082d1800b986 */ /* 0x0001e2000c10110e */
[----:B------:R-:W-:Y:S05]  /*5bb0*/  @P2 BRA `(.L_x_45) ;  /* 0x0000000000042947 */ /* 0x000fea0003800000 */
[----:B------:R0:W5:Y:S02]  /*5bc0*/  LDG.E.U8 R44, desc[UR14][R32.64+0x9] ;  /* 0x0000090e202c7981 */ /* 0x000164000c1e1100 */
.L_x_45:
[----:B------:R-:W-:Y:S05]  /*5bd0*/  BSYNC B1 ;  /* 0x0000000000017941 */ /* 0x000fea0003800000 */
.L_x_44:
        /* <DEDUP_REMOVED lines=12> */
.L_x_47:
[----:B------:R-:W-:Y:S05]  /*5ca0*/  BSYNC B1 ;  /* 0x0000000000017941 */ /* 0x000fea0003800000 */
.L_x_46:
        /* <DEDUP_REMOVED lines=12> */
.L_x_49:
[----:B------:R-:W-:Y:S05]  /*5d70*/  BSYNC B1 ;  /* 0x0000000000017941 */ /* 0x000fea0003800000 */
.L_x_48:
        /* <DEDUP_REMOVED lines=12> */
.L_x_51:
[----:B------:R-:W-:Y:S05]  /*5e40*/  BSYNC B1 ;  /* 0x0000000000017941 */ /* 0x000fea0003800000 */
.L_x_50:
        /* <DEDUP_REMOVED lines=12> */
.L_x_53:
[----:B------:R-:W-:Y:S05]  /*5f10*/  BSYNC B1 ;  /* 0x0000000000017941 */ /* 0x000fea0003800000 */
.L_x_52:
        /* <DEDUP_REMOVED lines=12> */
.L_x_55:
[----:B------:R-:W-:Y:S05]  /*5fe0*/  BSYNC B1 ;  /* 0x0000000000017941 */ /* 0x000fea0003800000 */
.L_x_54:
        /* <DEDUP_REMOVED lines=12> */
.L_x_57:
[----:B------:R-:W-:Y:S05]  /*60b0*/  BSYNC B1 ;  /* 0x0000000000017941 */ /* 0x000fea0003800000 */
.L_x_56:
        /* <DEDUP_REMOVED lines=12> */
.L_x_59:
[----:B------:R-:W-:Y:S05]  /*6180*/  BSYNC B1 ;  /* 0x0000000000017941 */ /* 0x000fea0003800000 */
.L_x_58:
        /* <DEDUP_REMOVED lines=12> */
.L_x_61:
[----:B------:R-:W-:Y:S05]  /*6250*/  BSYNC B1 ;  /* 0x0000000000017941 */ /* 0x000fea0003800000 */
.L_x_60:
        /* <DEDUP_REMOVED lines=12> */
.L_x_63:
[----:B------:R-:W-:Y:S05]  /*6320*/  BSYNC B1 ;  /* 0x0000000000017941 */ /* 0x000fea0003800000 */
.L_x_62:
        /* <DEDUP_REMOVED lines=12> */
.L_x_65:
[----:B------:R-:W-:Y:S05]  /*63f0*/  BSYNC B1 ;  /* 0x0000000000017941 */ /* 0x000fea0003800000 */
.L_x_64:
        /* <DEDUP_REMOVED lines=12> */
.L_x_67:
[----:B------:R-:W-:Y:S05]  /*64c0*/  BSYNC B1 ;  /* 0x0000000000017941 */ /* 0x000fea0003800000 */
.L_x_66:
        /* <DEDUP_REMOVED lines=12> */
.L_x_69:
[----:B------:R-:W-:Y:S05]  /*6590*/  BSYNC B1 ;  /* 0x0000000000017941 */ /* 0x000fea0003800000 */
.L_x_68:
        /* <DEDUP_REMOVED lines=12> */
.L_x_71:
[----:B------:R-:W-:Y:S05]  /*6660*/  BSYNC B1 ;  /* 0x0000000000017941 */ /* 0x000fea0003800000 */
.L_x_70:
        /* <DEDUP_REMOVED lines=12> */
.L_x_73:
[----:B------:R-:W-:Y:S05]  /*6730*/  BSYNC B1 ;  /* 0x0000000000017941 */ /* 0x000fea0003800000 */
.L_x_72:
        /* <DEDUP_REMOVED lines=12> */
.L_x_75:
[----:B------:R-:W-:Y:S05]  /*6800*/  BSYNC B1 ;  /* 0x0000000000017941 */ /* 0x000fea0003800000 */
.L_x_74:
        /* <DEDUP_REMOVED lines=12> */
.L_x_77:
[----:B------:R-:W-:Y:S05]  /*68d0*/  BSYNC B1 ;  /* 0x0000000000017941 */ /* 0x000fea0003800000 */
.L_x_76:
        /* <DEDUP_REMOVED lines=12> */
.L_x_79:
[----:B------:R-:W-:Y:S05]  /*69a0*/  BSYNC B1 ;  /* 0x0000000000017941 */ /* 0x000fea0003800000 */
.L_x_78:
        /* <DEDUP_REMOVED lines=12> */
.L_x_81:
[----:B------:R-:W-:Y:S05]  /*6a70*/  BSYNC B1 ;  /* 0x0000000000017941 */ /* 0x000fea0003800000 */
.L_x_80:
        /* <DEDUP_REMOVED lines=12> */
.L_x_83:
[----:B------:R-:W-:Y:S05]  /*6b40*/  BSYNC B1 ;  /* 0x0000000000017941 */ /* 0x000fea0003800000 */
.L_x_82:
        /* <DEDUP_REMOVED lines=12> */
.L_x_85:
[----:B------:R-:W-:Y:S05]  /*6c10*/  BSYNC B1 ;  /* 0x0000000000017941 */ /* 0x000fea0003800000 */
.L_x_84:
        /* <DEDUP_REMOVED lines=12> */
.L_x_87:
[----:B------:R-:W-:Y:S05]  /*6ce0*/  BSYNC B1 ;  /* 0x0000000000017941 */ /* 0x000fea0003800000 */
.L_x_86:
        /* <DEDUP_REMOVED lines=12> */
.L_x_89:
[----:B------:R-:W-:Y:S05]  /*6db0*/  BSYNC B1 ;  /* 0x0000000000017941 */ /* 0x000fea0003800000 */
.L_x_88:
        /* <DEDUP_REMOVED lines=12> */
.L_x_91:
[----:B------:R-:W-:Y:S05]  /*6e80*/  BSYNC B1 ;  /* 0x0000000000017941 */ /* 0x000fea0003800000 */
.L_x_90:
        /* <DEDUP_REMOVED lines=12> */
.L_x_93:
[----:B------:R-:W-:Y:S05]  /*6f50*/  BSYNC B1 ;  /* 0x0000000000017941 */ /* 0x000fea0003800000 */
.L_x_92:
        /* <DEDUP_REMOVED lines=12> */
.L_x_95:
[----:B------:R-:W-:Y:S05]  /*7020*/  BSYNC B1 ;  /* 0x0000000000017941 */ /* 0x000fea0003800000 */
.L_x_94:
        /* <DEDUP_REMOVED lines=12> */
.L_x_97:
[----:B------:R-:W-:Y:S05]  /*70f0*/  BSYNC B1 ;  /* 0x0000000000017941 */ /* 0x000fea0003800000 */
.L_x_96:
        /* <DEDUP_REMOVED lines=12> */
.L_x_99:
[----:B------:R-:W-:Y:S05]  /*71c0*/  BSYNC B1 ;  /* 0x0000000000017941 */ /* 0x000fea0003800000 */
.L_x_98:
        /* <DEDUP_REMOVED lines=12> */
.L_x_101:
[----:B------:R-:W-:Y:S05]  /*7290*/  BSYNC B1 ;  /* 0x0000000000017941 */ /* 0x000fea0003800000 */
.L_x_100:
        /* <DEDUP_REMOVED lines=12> */
.L_x_103:
[----:B------:R-:W-:Y:S05]  /*7360*/  BSYNC B1 ;  /* 0x0000000000017941 */ /* 0x000fea0003800000 */
.L_x_102:
        /* <DEDUP_REMOVED lines=12> */
.L_x_105:
[----:B------:R-:W-:Y:S05]  /*7430*/  BSYNC B1 ;  /* 0x0000000000017941 */ /* 0x000fea0003800000 */
.L_x_104:
        /* <DEDUP_REMOVED lines=12> */
.L_x_107:
[----:B------:R-:W-:Y:S05]  /*7500*/  BSYNC B1 ;  /* 0x0000000000017941 */ /* 0x000fea0003800000 */
.L_x_106:
        /* <DEDUP_REMOVED lines=12> */
.L_x_109:
[----:B------:R-:W-:Y:S05]  /*75d0*/  BSYNC B1 ;  /* 0x0000000000017941 */ /* 0x000fea0003800000 */
.L_x_108:
        /* <DEDUP_REMOVED lines=12> */
.L_x_111:
[----:B------:R-:W-:Y:S05]  /*76a0*/  BSYNC B1 ;  /* 0x0000000000017941 */ /* 0x000fea0003800000 */
.L_x_110:
        /* <DEDUP_REMOVED lines=12> */
.L_x_113:
[----:B------:R-:W-:Y:S05]  /*7770*/  BSYNC B1 ;  /* 0x0000000000017941 */ /* 0x000fea0003800000 */
.L_x_112:
        /* <DEDUP_REMOVED lines=12> */
.L_x_115:
[----:B------:R-:W-:Y:S05]  /*7840*/  BSYNC B1 ;  /* 0x0000000000017941 */ /* 0x000fea0003800000 */
.L_x_114:
        /* <DEDUP_REMOVED lines=12> */
.L_x_117:
[----:B------:R-:W-:Y:S05]  /*7910*/  BSYNC B1 ;  /* 0x0000000000017941 */ /* 0x000fea0003800000 */
.L_x_116:
        /* <DEDUP_REMOVED lines=12> */
.L_x_119:
[----:B------:R-:W-:Y:S05]  /*79e0*/  BSYNC B1 ;  /* 0x0000000000017941 */ /* 0x000fea0003800000 */
.L_x_118:
        /* <DEDUP_REMOVED lines=12> */
.L_x_121:
[----:B------:R-:W-:Y:S05]  /*7ab0*/  BSYNC B1 ;  /* 0x0000000000017941 */ /* 0x000fea0003800000 */
.L_x_120:
        /* <DEDUP_REMOVED lines=12> */
.L_x_123:
[----:B------:R-:W-:Y:S05]  /*7b80*/  BSYNC B1 ;  /* 0x0000000000017941 */ /* 0x000fea0003800000 */
.L_x_122:
        /* <DEDUP_REMOVED lines=12> */
.L_x_125:
[----:B------:R-:W-:Y:S05]  /*7c50*/  BSYNC B1 ;  /* 0x0000000000017941 */ /* 0x000fea0003800000 */
.L_x_124:
        /* <DEDUP_REMOVED lines=12> */
.L_x_127:
[----:B------:R-:W-:Y:S05]  /*7d20*/  BSYNC B1 ;  /* 0x0000000000017941 */ /* 0x000fea0003800000 */
.L_x_126:
        /* <DEDUP_REMOVED lines=12> */
.L_x_129:
[----:B------:R-:W-:Y:S05]  /*7df0*/  BSYNC B1 ;  /* 0x0000000000017941 */ /* 0x000fea0003800000 */
.L_x_128:
        /* <DEDUP_REMOVED lines=12> */
.L_x_131:
[----:B------:R-:W-:Y:S05]  /*7ec0*/  BSYNC B1 ;  /* 0x0000000000017941 */ /* 0x000fea0003800000 */
.L_x_130:
        /* <DEDUP_REMOVED lines=12> */
.L_x_133:
[----:B------:R-:W-:Y:S05]  /*7f90*/  BSYNC B1 ;  /* 0x0000000000017941 */ /* 0x000fea0003800000 */
.L_x_132:
        /* <DEDUP_REMOVED lines=12> */
.L_x_135:
[----:B------:R-:W-:Y:S05]  /*8060*/  BSYNC B1 ;  /* 0x0000000000017941 */ /* 0x000fea0003800000 */
.L_x_134:
        /* <DEDUP_REMOVED lines=12> */
.L_x_137:
[----:B------:R-:W-:Y:S05]  /*8130*/  BSYNC B1 ;  /* 0x0000000000017941 */ /* 0x000fea0003800000 */
.L_x_136:
        /* <DEDUP_REMOVED lines=12> */
.L_x_139:
[----:B------:R-:W-:Y:S05]  /*8200*/  BSYNC B1 ;  /* 0x0000000000017941 */ /* 0x000fea0003800000 */
.L_x_138:
        /* <DEDUP_REMOVED lines=12> */
.L_x_141:
[----:B------:R-:W-:Y:S05]  /*82d0*/  BSYNC B1 ;  /* 0x0000000000017941 */ /* 0x000fea0003800000 */
.L_x_140:
        /* <DEDUP_REMOVED lines=12> */
.L_x_143:
[----:B------:R-:W-:Y:S05]  /*83a0*/  BSYNC B1 ;  /* 0x0000000000017941 */ /* 0x000fea0003800000 */
.L_x_142:
        /* <DEDUP_REMOVED lines=12> */
.L_x_145:
[----:B------:R-:W-:Y:S05]  /*8470*/  BSYNC B1 ;  /* 0x0000000000017941 */ /* 0x000fea0003800000 */
.L_x_144:
        /* <DEDUP_REMOVED lines=12> */
.L_x_147:
[----:B------:R-:W-:Y:S05]  /*8540*/  BSYNC B1 ;  /* 0x0000000000017941 */ /* 0x000fea0003800000 */
.L_x_146:
        /* <DEDUP_REMOVED lines=12> */
.L_x_149:
[----:B------:R-:W-:Y:S05]  /*8610*/  BSYNC B1 ;  /* 0x0000000000017941 */ /* 0x000fea0003800000 */
.L_x_148:
        /* <DEDUP_REMOVED lines=12> */
.L_x_151:
[----:B------:R-:W-:Y:S05]  /*86e0*/  BSYNC B1 ;  /* 0x0000000000017941 */ /* 0x000fea0003800000 */
.L_x_150:
        /* <DEDUP_REMOVED lines=12> */
.L_x_153:
[----:B------:R-:W-:Y:S05]  /*87b0*/  BSYNC B1 ;  /* 0x0000000000017941 */ /* 0x000fea0003800000 */
.L_x_152:
        /* <DEDUP_REMOVED lines=12> */
.L_x_155:
[----:B------:R-:W-:Y:S05]  /*8880*/  BSYNC B1 ;  /* 0x0000000000017941 */ /* 0x000fea0003800000 */
.L_x_154:
        /* <DEDUP_REMOVED lines=12> */
.L_x_157:
[----:B------:R-:W-:Y:S05]  /*8950*/  BSYNC B1 ;  /* 0x0000000000017941 */ /* 0x000fea0003800000 */
.L_x_156:
[----:B-----5:R-:W-:Y:S01]  /*8960*/  LOP3.LUT R44, R44, 0xff, RZ, 0xc0, !PT ;  /* 0x000000ff2c2c7812 */ /* 0x020fe200078ec0ff */
[----:B------:R-:W-:Y:S01]  /*8970*/  BSSY B1, `(.L_x_158) ;  /* 0x000000b000017945 */ /* 0x000fe20003800000 */
[----:B------:R-:W-:Y:S02]  /*8980*/  ISETP.LT.OR P2, PT, R41, 0x79, !P1 ;  /* 0x000000792900780c */ /* 0x000fe40004f41670 */
[----:B------:R-:W-:Y:S02]  /*8990*/  F2FP.F16.E4M3.UNPACK_B R44, R44 ;  /* 0x0000002cff2c723e */ /* 0x000fe400020006ff */
[----:B0--3--:R-:W-:-:S03]  /*89a0*/  PRMT R32, RZ, 0x7610, R32 ;  /* 0x00007610ff207816 */ /* 0x009fc60000000020 */
[----:B------:R-:W-:-:S05]  /*89b0*/  HADD2.F32 R44, -RZ, R44.H0_H0 ;  /* 0x2000002cff2c7230 */ /* 0x000fca0000004100 */
[----:B------:R-:W-:-:S04]  /*89c0*/  FMUL R44, R44, UR21 ;  /* 0x000000152c2c7c20 */ /* 0x000fc80008400000 */
[----:B------:R-:W-:-:S05]  /*89d0*/  FFMA R44, R165, UR20, R44 ;  /* 0x00000014a52c7c23 */ /* 0x000fca000800002c */
[----:B------:R-:W-:-:S05]  /*89e0*/  F2FP.SATFINITE.E4M3.F32.PACK_AB_MERGE_C R33, RZ, R44, RZ ;  /* 0x0000002cff21723e */ /* 0x000fca00048070ff */
[----:B------:R0:W-:Y:S01]  /*89f0*/  @!P0 STG.E.U8 desc[UR14][R24.64+0x79], R33 ;  /* 0x0000792118008986 */ /* 0x0001e2000c10110e */
[----:B------:R-:W-:Y:S05]  /*8a00*/  @P2 BRA `(.L_x_159) ;  /* 0x0000000000042947 */ /* 0x000fea0003800000 */
[----:B------:R3:W5:Y:S02]  /*8a10*/  LDG.E.U8 R32, desc[UR14][R34.64+0x78] ;  /* 0x0000780e22207981 */ /* 0x000764000c1e1100 */
.L_x_159:
[----:B------:R-:W-:Y:S05]  /*8a20*/  BSYNC B1 ;  /* 0x0000000000017941 */ /* 0x000fea0003800000 */
.L_x_158:
[----:B-----5:R-:W-:Y:S01]  /*8a30*/  LOP3.LUT R32, R32, 0xff, RZ, 0xc0, !PT ;  /* 0x000000ff20207812 */ /* 0x020fe200078ec0ff */
[----:B------:R-:W-:Y:S01]  /*8a40*/  BSSY B1, `(.L_x_160) ;  /* 0x000000b000017945 */ /* 0x000fe20003800000 */
[----:B------:R-:W-:Y:S02]  /*8a50*/  ISETP.LT.OR P1, PT, R41, 0x7a, !P1 ;  /* 0x0000007a2900780c */ /* 0x000fe40004f21670 */
[----:B------:R-:W-:Y:S02]  /*8a60*/  F2FP.F16.E4M3.UNPACK_B R32, R32 ;  /* 0x00000020ff20723e */ /* 0x000fe400020006ff */
[----:B0-2---:R-:W-:-:S03]  /*8a70*/  PRMT R24, RZ, 0x7610, R24 ;  /* 0x00007610ff187816 */ /* 0x005fc60000000018 */
[----:B------:R-:W-:-:S05]  /*8a80*/  HADD2.F32 R32, -RZ, R32.H0_H0 ;  /* 0x20000020ff207230 */ /* 0x000fca0000004100 */
[----:B------:R-:W-:-:S04]  /*8a90*/  FMUL R25, R32, UR21 ;  /* 0x0000001520197c20 */ /* 0x000fc80008400000 */
[----:B------:R-:W-:-:S05]  /*8aa0*/  FFMA R25, R164, UR20, R25 ;  /* 0x00000014a4197c23 */ /* 0x000fca0008000019 */
[----:B------:R-:W-:-:S05]  /*8ab0*/  F2FP.SATFINITE.E4M3.F32.PACK_AB_MERGE_C R25, RZ, R25, RZ ;  /* 0x00000019ff19723e */ /* 0x000fca00048070ff */
[----:B------:R0:W-:Y:S01]  /*8ac0*/  @!P2 STG.E.U8 desc[UR14][R26.64+0x78], R25 ;  /* 0x000078191a00a986 */ /* 0x0001e2000c10110e */
[----:B------:R-:W-:Y:S05]  /*8ad0*/  @P1 BRA `(.L_x_161) ;  /* 0x0000000000041947 */ /* 0x000fea0003800000 */
[----:B------:R2:W5:Y:S02]  /*8ae0*/  LDG.E.U8 R24, desc[UR14][R34.64+0x79] ;  /* 0x0000790e22187981 */ /* 0x000564000c1e1100 */
.L_x_161:
[----:B------:R-:W-:Y:S05]  /*8af0*/  BSYNC B1 ;  /* 0x0000000000017941 */ /* 0x000fea0003800000 */
.L_x_160:
[----:B-----5:R-:W-:Y:S01]  /*8b00*/  LOP3.LUT R24, R24, 0xff, RZ, 0xc0, !PT ;  /* 0x000000ff18187812 */ /* 0x020fe200078ec0ff */
[----:B------:R-:W-:Y:S01]  /*8b10*/  BSSY B1, `(.L_x_162) ;  /* 0x0000013000017945 */ /* 0x000fe20003800000 */
[----:B------:R-:W-:Y:S02]  /*8b20*/  IADD3 R33, P0, R43, 0x80, RZ ;  /* 0x000000802b217810 */ /* 0x000fe40007f1e0ff */
[----:B------:R-:W-:-:S03]  /*8b30*/  F2FP.F16.E4M3.UNPACK_B R24, R24 ;  /* 0x00000018ff18723e */ /* 0x000fc600020006ff */
[----:B0-----:R-:W-:Y:S01]  /*8b40*/  IMAD.X R25, RZ, RZ, R39, P0 ;  /* 0x000000ffff197224 */ /* 0x001fe200000e0627 */
[----:B------:R-:W-:Y:S01]  /*8b50*/  ISETP.GE.AND P0, PT, R42, 0x81, PT ;  /* 0x000000812a00780c */ /* 0x000fe20003f06270 */
[----:B------:R-:W-:Y:S02]  /*8b60*/  HADD2.F32 R24, -RZ, R24.H0_H0 ;  /* 0x20000018ff187230 */ /* 0x000fe40000004100 */
[----:B--234-:R-:W-:Y:S01]  /*8b70*/  IMAD R34, R25, UR6, RZ ;  /* 0x0000000619227c24 */ /* 0x01cfe2000f8e02ff */
        /* <DEDUP_REMOVED lines=12> */
.L_x_163:
[----:B------:R-:W-:Y:S05]  /*8c40*/  BSYNC B1 ;  /* 0x0000000000017941 */ /* 0x000fea0003800000 */
.L_x_162:
[----:B-----5:R-:W-:Y:S01]  /*8c50*/  LOP3.LUT R32, R32, 0xff, RZ, 0xc0, !PT ;  /* 0x000000ff20207812 */ /* 0x020fe200078ec0ff */
[----:B------:R-:W-:Y:S01]  /*8c60*/  BSSY B1, `(.L_x_164) ;  /* 0x000000b000017945 */ /* 0x000fe20003800000 */
[----:B------:R-:W-:Y:S02]  /*8c70*/  ISETP.LT.OR P2, PT, R41, 0x2, !P0 ;  /* 0x000000022900780c */ /* 0x000fe40004741670 */
[----:B------:R-:W-:Y:S02]  /*8c80*/  F2FP.F16.E4M3.UNPACK_B R32, R32 ;  /* 0x00000020ff20723e */ /* 0x000fe400020006ff */
[----:B0-----:R-:W-:-:S03]  /*8c90*/  PRMT R26, RZ, 0x7610, R26 ;  /* 0x00007610ff1a7816 */ /* 0x001fc6000000001a */
[----:B------:R-:W-:-:S05]  /*8ca0*/  HADD2.F32 R32, -RZ, R32.H0_H0 ;  /* 0x20000020ff207230 */ /* 0x000fca0000004100 */
[----:B------:R-:W-:-:S04]  /*8cb0*/  FMUL R27, R32, UR21 ;  /* 0x00000015201b7c20 */ /* 0x000fc80008400000 */
[----:B------:R-:W-:-:S05]  /*8cc0*/  FFMA R27, R162, UR20, R27 ;  /* 0x00000014a21b7c23 */ /* 0x000fca000800001b */
[----:B------:R-:W-:-:S05]  /*8cd0*/  F2FP.SATFINITE.E4M3.F32.PACK_AB_MERGE_C R27, RZ, R27, RZ ;  /* 0x0000001bff1b723e */ /* 0x000fca00048070ff */
[----:B------:R0:W-:Y:S01]  /*8ce0*/  @!P3 STG.E.U8 desc[UR14][R28.64], R27 ;  /* 0x0000001b1c00b986 */ /* 0x0001e2000c10110e */
[----:B------:R-:W-:Y:S05]  /*8cf0*/  @P2 BRA `(.L_x_165) ;  /* 0x0000000000042947 */ /* 0x000fea0003800000 */
[----:B------:R3:W5:Y:S02]  /*8d00*/  LDG.E.U8 R26, desc[UR14][R24.64+0x1] ;  /* 0x0000010e181a7981 */ /* 0x000764000c1e1100 */
.L_x_165:
[----:B------:R-:W-:Y:S05]  /*8d10*/  BSYNC B1 ;  /* 0x0000000000017941 */ /* 0x000fea0003800000 */
.L_x_164:
[----:B-----5:R-:W-:Y:S01]  /*8d20*/  LOP3.LUT R26, R26, 0xff, RZ, 0xc0, !PT ;  /* 0x000000ff1a1a7812 */ /* 0x020fe200078ec0ff */
[----:B------:R-:W-:Y:S01]  /*8d30*/  BSSY B1, `(.L_x_166) ;  /* 0x0000013000017945 */ /* 0x000fe20003800000 */
[----:B------:R-:W-:Y:S02]  /*8d40*/  IADD3 R43, P1, R43, 0x88, RZ ;  /* 0x000000882b2b7810 */ /* 0x000fe40007f3e0ff */
[----:B------:R-:W-:Y:S02]  /*8d50*/  F2FP.F16.E4M3.UNPACK_B R26, R26 ;  /* 0x0000001aff1a723e */ /* 0x000fe400020006ff */
[----:B------:R-:W-:Y:S01]  /*8d60*/  PRMT R32, RZ, 0x7610, R32 ;  /* 0x00007610ff207816 */ /* 0x000fe20000000020 */
[----:B------:R-:W-:Y:S01]  /*8d70*/  IMAD.X R38, RZ, RZ, R39, P1 ;  /* 0x000000ffff267224 */ /* 0x000fe200008e0627 */
[----:B------:R-:W-:Y:S01]  /*8d80*/  ISETP.GE.AND P1, PT, R42, 0x89, PT ;  /* 0x000000892a00780c */ /* 0x000fe20003f26270 */
[----:B------:R-:W-:Y:S02]  /*8d90*/  HADD2.F32 R26, -RZ, R26.H0_H0 ;  /* 0x2000001aff1a7230 */ /* 0x000fe40000004100 */
[----:B------:R-:W-:Y:S01]  /*8da0*/  IMAD R38, R38, UR6, RZ ;  /* 0x0000000626267c24 */ /* 0x000fe2000f8e02ff */
[----:B------:R-:W-:Y:S01]  /*8db0*/  ISETP.LT.OR P5, PT, R41, 0x1, !P1 ;  /* 0x000000012900780c */ /* 0x000fe20004fa1670 */
[----:B------:R-:W-:-:S04]  /*8dc0*/  IMAD.WIDE.U32 R36, R43, UR6, R36 ;  /* 0x000000062b247c25 */ /* 0x000fc8000f8e0024 */
[----:B------:R-:W-:Y:S01]  /*8dd0*/  FMUL R26, R26, UR21 ;  /* 0x000000151a1a7c20 */ /* 0x000fe20008400000 */
[----:B------:R-:W-:-:S03]  /*8de0*/  IMAD R43, R43, UR7, R38 ;  /* 0x000000072b2b7c24 */ /* 0x000fc6000f8e0226 */
[----:B------:R-:W-:Y:S01]  /*8df0*/  FFMA R161, R161, UR20, R26 ;  /* 0x00000014a1a17c23 */ /* 0x000fe2000800001a */
[----:B------:R-:W-:-:S04]  /*8e00*/  IADD3 R26, P3, R36, UR10, RZ ;  /* 0x0000000a241a7c10 */ /* 0x000fc8000ff7e0ff */
[----:B------:R-:W-:Y:S02]  /*8e10*/  F2FP.SATFINITE.E4M3.F32.PACK_AB_MERGE_C R161, RZ, R161, RZ ;  /* 0x000000a1ffa1723e */ /* 0x000fe400048070ff */
[----:B0-----:R-:W-:-:S03]  /*8e20*/  IADD3.X R27, R37, UR11, R43, P3, !PT ;  /* 0x0000000b251b7c10 */ /* 0x001fc60009ffe42b */
[----:B------:R0:W-:Y:S01]  /*8e30*/  @!P2 STG.E.U8 desc[UR14][R28.64+0x1], R161 ;  /* 0x000001a11c00a986 */ /* 0x0001e2000c10110e */
[----:B------:R-:W-:Y:S05]  /*8e40*/  @P5 BRA `(.L_x_167) ;  /* 0x0000000000045947 */ /* 0x000fea0003800000 */
[----:B------:R4:W5:Y:S02]  /*8e50*/  LDG.E.U8 R32, desc[UR14][R26.64] ;  /* 0x0000000e1a207981 */ /* 0x000964000c1e1100 */
.L_x_167:
[----:B------:R-:W-:Y:S05]  /*8e60*/  BSYNC B1 ;  /* 0x0000000000017941 */ /* 0x000fea0003800000 */
.L_x_166:
        /* <DEDUP_REMOVED lines=12> */
.L_x_169:
[----:B------:R-:W-:Y:S05]  /*8f30*/  BSYNC B1 ;  /* 0x0000000000017941 */ /* 0x000fea0003800000 */
.L_x_168:
        /* <DEDUP_REMOVED lines=12> */
.L_x_171:
[----:B------:R-:W-:Y:S05]  /*9000*/  BSYNC B1 ;  /* 0x0000000000017941 */ /* 0x000fea0003800000 */
.L_x_170:
        /* <DEDUP_REMOVED lines=12> */
.L_x_173:
[----:B------:R-:W-:Y:S05]  /*90d0*/  BSYNC B1 ;  /* 0x0000000000017941 */ /* 0x000fea0003800000 */
.L_x_172:
        /* <DEDUP_REMOVED lines=12> */
.L_x_175:
[----:B------:R-:W-:Y:S05]  /*91a0*/  BSYNC B1 ;  /* 0x0000000000017941 */ /* 0x000fea0003800000 */
.L_x_174:
        /* <DEDUP_REMOVED lines=12> */
.L_x_177:
[----:B------:R-:W-:Y:S05]  /*9270*/  BSYNC B1 ;  /* 0x0000000000017941 */ /* 0x000fea0003800000 */
.L_x_176:
        /* <DEDUP_REMOVED lines=12> */
.L_x_179:
[----:B------:R-:W-:Y:S05]  /*9340*/  BSYNC B1 ;  /* 0x0000000000017941 */ /* 0x000fea0003800000 */
.L_x_178:
        /* <DEDUP_REMOVED lines=12> */
.L_x_181:
[----:B------:R-:W-:Y:S05]  /*9410*/  BSYNC B1 ;  /* 0x0000000000017941 */ /* 0x000fea0003800000 */
.L_x_180:
        /* <DEDUP_REMOVED lines=12> */
.L_x_183:
[----:B------:R-:W-:Y:S05]  /*94e0*/  BSYNC B1 ;  /* 0x0000000000017941 */ /* 0x000fea0003800000 */
.L_x_182:
        /* <DEDUP_REMOVED lines=12> */
.L_x_185:
[----:B------:R-:W-:Y:S05]  /*95b0*/  BSYNC B1 ;  /* 0x0000000000017941 */ /* 0x000fea0003800000 */
.L_x_184:
[----:B-----5:R-:W-:Y:S01]  /*95c0*/  LOP3.LUT R32, R32, 0xff, RZ, 0xc0, !PT ;  /* 0x000000ff20207812 */ /* 0x020fe200078ec0ff */
[----:B------:R-:W-:Y:S01]  /*95d0*/  BSSY B1, `(.L_x_186) ;  /* 0x000000b000017945 */ /* 0x000fe20003800000 */
[----:B------:R-:W-:Y:S02]  /*95e0*/  ISETP.LT.OR P3, PT, R41, 0x19, !P0 ;  /* 0x000000192900780c */ /* 0x000fe40004761670 */
[----:B------:R-:W-:-:S05]  /*95f0*/  F2FP.F16.E4M3.UNPACK_B R32, R32 ;  /* 0x00000020ff20723e */ /* 0x000fca00020006ff */
[----:B------:R-:W-:-:S05]  /*9600*/  HADD2.F32 R32, -RZ, R32.H0_H0 ;  /* 0x20000020ff207230 */ /* 0x000fca0000004100 */
[----:B------:R-:W-:-:S04]  /*9610*/  FMUL R32, R32, UR21 ;  /* 0x0000001520207c20 */ /* 0x000fc80008400000 */
[----:B------:R-:W-:Y:S01]  /*9620*/  FFMA R32, R23, UR20, R32 ;  /* 0x0000001417207c23 */ /* 0x000fe20008000020 */
[----:B------:R-:W-:-:S04]  /*9630*/  PRMT R23, RZ, 0x7610, R23 ;  /* 0x00007610ff177816 */ /* 0x000fc80000000017 */
[----:B0-----:R-:W-:-:S05]  /*9640*/  F2FP.SATFINITE.E4M3.F32.PACK_AB_MERGE_C R33, RZ, R32, RZ ;  /* 0x00000020ff21723e */ /* 0x001fca00048070ff */
[----:B------:R0:W-:Y:S01]  /*9650*/  @!P2 STG.E.U8 desc[UR14][R30.64+0x11], R33 ;  /* 0x000011211e00a986 */ /* 0x0001e2000c10110e */
[----:B------:R-:W-:Y:S05]  /*9660*/  @P3 BRA `(.L_x_187) ;  /* 0x0000000000043947 */ /* 0x000fea0003800000 */
[----:B------:R0:W5:Y:S02]  /*9670*/  LDG.E.U8 R23, desc[UR14][R24.64+0x18] ;  /* 0x0000180e18177981 */ /* 0x000164000c1e1100 */
.L_x_187:
[----:B------:R-:W-:Y:S05]  /*9680*/  BSYNC B1 ;  /* 0x0000000000017941 */ /* 0x000fea0003800000 */
.L_x_186:
        /* <DEDUP_REMOVED lines=8> */
[----:B------:R-:W-:-:S05]  /*9710*/  F2FP.SATFINITE.E4M3.F32.PACK_AB_MERGE_C R23, RZ, R23, RZ ;  /* 0x00000017ff17723e */ /* 0x000fca00048070ff */
[----:B------:R0:W-:Y:S01]  /*9720*/  @!P3 STG.E.U8 desc[UR14][R28.64+0x18], R23 ;  /* 0x000018171c00b986 */ /* 0x0001e2000c10110e */
[----:B------:R-:W-:Y:S05]  /*9730*/  @P2 BRA `(.L_x_189) ;  /* 0x0000000000042947 */ /* 0x000fea0003800000 */
[----:B------:R0:W5:Y:S02]  /*9740*/  LDG.E.U8 R22, desc[UR14][R24.64+0x19] ;  /* 0x0000190e18167981 */ /* 0x000164000c1e1100 */
.L_x_189:
[----:B------:R-:W-:Y:S05]  /*9750*/  BSYNC B1 ;  /* 0x0000000000017941 */ /* 0x000fea0003800000 */
.L_x_188:
        /* <DEDUP_REMOVED lines=12> */
.L_x_191:
[----:B------:R-:W-:Y:S05]  /*9820*/  BSYNC B1 ;  /* 0x0000000000017941 */ /* 0x000fea0003800000 */
.L_x_190:
        /* <DEDUP_REMOVED lines=12> */
.L_x_193:
[----:B------:R-:W-:Y:S05]  /*98f0*/  BSYNC B1 ;  /* 0x0000000000017941 */ /* 0x000fea0003800000 */
.L_x_192:
        /* <DEDUP_REMOVED lines=12> */
.L_x_195:
[----:B------:R-:W-:Y:S05]  /*99c0*/  BSYNC B1 ;  /* 0x0000000000017941 */ /* 0x000fea0003800000 */
.L_x_194:
        /* <DEDUP_REMOVED lines=12> */
.L_x_197:
[----:B------:R-:W-:Y:S05]  /*9a90*/  BSYNC B1 ;  /* 0x0000000000017941 */ /* 0x000fea0003800000 */
.L_x_196:
        /* <DEDUP_REMOVED lines=12> */
.L_x_199:
[----:B------:R-:W-:Y:S05]  /*9b60*/  BSYNC B1 ;  /* 0x0000000000017941 */ /* 0x000fea0003800000 */
.L_x_198:
        /* <DEDUP_REMOVED lines=12> */
.L_x_201:
[----:B------:R-:W-:Y:S05]  /*9c30*/  BSYNC B1 ;  /* 0x0000000000017941 */ /* 0x000fea0003800000 */
.L_x_200:
        /* <DEDUP_REMOVED lines=12> */
.L_x_203:
[----:B------:R-:W-:Y:S05]  /*9d00*/  BSYNC B1 ;  /* 0x0000000000017941 */ /* 0x000fea0003800000 */
.L_x_202:
        /* <DEDUP_REMOVED lines=12> */
.L_x_205:
[----:B------:R-:W-:Y:S05]  /*9dd0*/  BSYNC B1 ;  /* 0x0000000000017941 */ /* 0x000fea0003800000 */
.L_x_204:
        /* <DEDUP_REMOVED lines=12> */
.L_x_207:
[----:B------:R-:W-:Y:S05]  /*9ea0*/  BSYNC B1 ;  /* 0x0000000000017941 */ /* 0x000fea0003800000 */
.L_x_206:
        /* <DEDUP_REMOVED lines=12> */
.L_x_209:
[----:B------:R-:W-:Y:S05]  /*9f70*/  BSYNC B1 ;  /* 0x0000000000017941 */ /* 0x000fea0003800000 */
.L_x_208:
        /* <DEDUP_REMOVED lines=12> */
.L_x_211:
[----:B------:R-:W-:Y:S05]  /*a040*/  BSYNC B1 ;  /* 0x0000000000017941 */ /* 0x000fea0003800000 */
.L_x_210:
        /* <DEDUP_REMOVED lines=12> */
.L_x_213:
[----:B------:R-:W-:Y:S05]  /*a110*/  BSYNC B1 ;  /* 0x0000000000017941 */ /* 0x000fea0003800000 */
.L_x_212:
        /* <DEDUP_REMOVED lines=12> */
.L_x_215:
[----:B------:R-:W-:Y:S05]  /*a1e0*/  BSYNC B1 ;  /* 0x0000000000017941 */ /* 0x000fea0003800000 */
.L_x_214:
        /* <DEDUP_REMOVED lines=12> */
.L_x_217:
[----:B------:R-:W-:Y:S05]  /*a2b0*/  BSYNC B1 ;  /* 0x0000000000017941 */ /* 0x000fea0003800000 */
.L_x_216:
        /* <DEDUP_REMOVED lines=12> */
.L_x_219:
[----:B------:R-:W-:Y:S05]  /*a380*/  BSYNC B1 ;  /* 0x0000000000017941 */ /* 0x000fea0003800000 */
.L_x_218:
        /* <DEDUP_REMOVED lines=12> */
.L_x_221:
[----:B------:R-:W-:Y:S05]  /*a450*/  BSYNC B1 ;  /* 0x0000000000017941 */ /* 0x000fea0003800000 */
.L_x_220:
        /* <DEDUP_REMOVED lines=12> */
.L_x_223:
[----:B------:R-:W-:Y:S05]  /*a520*/  BSYNC B1 ;  /* 0x0000000000017941 */ /* 0x000fea0003800000 */
.L_x_222:
        /* <DEDUP_REMOVED lines=12> */
.L_x_225:
[----:B------:R-:W-:Y:S05]  /*a5f0*/  BSYNC B1 ;  /* 0x0000000000017941 */ /* 0x000fea0003800000 */
.L_x_224:
        /* <DEDUP_REMOVED lines=12> */
.L_x_227:
[----:B------:R-:W-:Y:S05]  /*a6c0*/  BSYNC B1 ;  /* 0x0000000000017941 */ /* 0x000fea0003800000 */
.L_x_226:
        /* <DEDUP_REMOVED lines=12> */
.L_x_229:
[----:B------:R-:W-:Y:S05]  /*a790*/  BSYNC B1 ;  /* 0x0000000000017941 */ /* 0x000fea0003800000 */
.L_x_228:
[----:B-----5:R-:W-:Y:S01]  /*a7a0*/  LOP3.LUT R2, R2, 0xff, RZ, 0xc0, !PT ;  /* 0x000000ff02027812 */ /* 0x020fe200078ec0ff */
[----:B------:R-:W-:Y:S01]  /*a7b0*/  BSSY B1, `(.L_x_230) ;  /* 0x000000b000017945 */ /* 0x000fe20003800000 */
[----:B------:R-:W-:Y:S02]  /*a7c0*/  ISETP.LT.OR P3, PT, R41, 0x41, !P1 ;  /* 0x000000412900780c */ /* 0x000fe40004f61670 */
[----:B------:R-:W-:-:S05]  /*a7d0*/  F2FP.F16.E4M3.UNPACK_B R2, R2 ;  /* 0x00000002ff02723e */ /* 0x000fca00020006ff */
[----:B------:R-:W-:-:S05]  /*a7e0*/  HADD2.F32 R2, -RZ, R2.H0_H0 ;  /* 0x20000002ff027230 */ /* 0x000fca0000004100 */
[----:B0-----:R-:W-:-:S04]  /*a7f0*/  FMUL R3, R2, UR21 ;  /* 0x0000001502037c20 */ /* 0x001fc80008400000 */
[----:B------:R-:W-:Y:S01]  /*a800*/  FFMA R3, R0, UR20, R3 ;  /* 0x0000001400037c23 */ /* 0x000fe20008000003 */
[----:B------:R-:W-:-:S04]  /*a810*/  PRMT R0, RZ, 0x7610, R0 ;  /* 0x00007610ff007816 */ /* 0x000fc80000000000 */
[----:B------:R-:W-:-:S05]  /*a820*/  F2FP.SATFINITE.E4M3.F32.PACK_AB_MERGE_C R3, RZ, R3, RZ ;  /* 0x00000003ff03723e */ /* 0x000fca00048070ff */
[----:B------:R0:W-:Y:S01]  /*a830*/  @!P2 STG.E.U8 desc[UR14][R28.64+0x41], R3 ;  /* 0x000041031c00a986 */ /* 0x0001e2000c10110e */
[----:B------:R-:W-:Y:S05]  /*a840*/  @P3 BRA `(.L_x_231) ;  /* 0x0000000000043947 */ /* 0x000fea0003800000 */
[----:B------:R0:W5:Y:S02]  /*a850*/  LDG.E.U8 R0, desc[UR14][R26.64+0x40] ;  /* 0x0000400e1a007981 */ /* 0x000164000c1e1100 */
.L_x_231:
[----:B------:R-:W-:Y:S05]  /*a860*/  BSYNC B1 ;  /* 0x0000000000017941 */ /* 0x000fea0003800000 */
.L_x_230:
[----:B------:R-:W2:Y:S01]  /*a870*/  LDL.LU R2, [R1] ;  /* 0x0000000001027983 */ /* 0x000ea20000300800 */
[----:B-----5:R-:W-:Y:S01]  /*a880*/  LOP3.LUT R0, R0, 0xff, RZ, 0xc0, !PT ;  /* 0x000000ff00007812 */ /* 0x020fe200078ec0ff */
[----:B------:R-:W-:Y:S01]  /*a890*/  BSSY B1, `(.L_x_232) ;  /* 0x000000b000017945 */ /* 0x000fe20003800000 */
[----:B------:R-:W-:Y:S02]  /*a8a0*/  ISETP.LT.OR P2, PT, R41, 0x42, !P1 ;  /* 0x000000422900780c */ /* 0x000fe40004f41670 */
[----:B------:R-:W-:-:S05]  /*a8b0*/  F2FP.F16.E4M3.UNPACK_B R0, R0 ;  /* 0x00000000ff00723e */ /* 0x000fca00020006ff */
[----:B------:R-:W-:-:S05]  /*a8c0*/  HADD2.F32 R0, -RZ, R0.H0_H0 ;  /* 0x20000000ff007230 */ /* 0x000fca0000004100 */
[----:B------:R-:W-:-:S04]  /*a8d0*/  FMUL R0, R0, UR21 ;  /* 0x0000001500007c20 */ /* 0x000fc80008400000 */
[----:B--2---:R-:W-:-:S05]  /*a8e0*/  FFMA R0, R2, UR20, R0 ;  /* 0x0000001402007c23 */ /* 0x004fca0008000000 */
[----:B0-----:R-:W-:Y:S02]  /*a8f0*/  F2FP.SATFINITE.E4M3.F32.PACK_AB_MERGE_C R3, RZ, R0, RZ ;  /* 0x00000000ff03723e */ /* 0x001fe400048070ff */
[----:B------:R-:W-:-:S03]  /*a900*/  PRMT R0, RZ, 0x7610, R0 ;  /* 0x00007610ff007816 */ /* 0x000fc60000000000 */
[----:B------:R0:W-:Y:S01]  /*a910*/  @!P3 STG.E.U8 desc[UR14][R30.64+0x40], R3 ;  /* 0x000040031e00b986 */ /* 0x0001e2000c10110e */
[----:B------:R-:W-:Y:S05]  /*a920*/  @P2 BRA `(.L_x_233) ;  /* 0x0000000000042947 */ /* 0x000fea0003800000 */
[----:B------:R2:W5:Y:S02]  /*a930*/  LDG.E.U8 R0, desc[UR14][R26.64+0x41] ;  /* 0x0000410e1a007981 */ /* 0x000564000c1e1100 */
.L_x_233:
[----:B------:R-:W-:Y:S05]  /*a940*/  BSYNC B1 ;  /* 0x0000000000017941 */ /* 0x000fea0003800000 */
.L_x_232:
[----:B------:R-:W3:Y:S01]  /*a950*/  LDL.LU R2, [R1+0x4] ;  /* 0x0000040001027983 */ /* 0x000ee20000300800 */
[----:B-----5:R-:W-:Y:S01]  /*a960*/  LOP3.LUT R0, R0, 0xff, RZ, 0xc0, !PT ;  /* 0x000000ff00007812 */ /* 0x020fe200078ec0ff */
[----:B------:R-:W-:Y:S01]  /*a970*/  BSSY B1, `(.L_x_234) ;  /* 0x000000b000017945 */ /* 0x000fe20003800000 */
[----:B------:R-:W-:Y:S02]  /*a980*/  ISETP.LT.OR P3, PT, R41, 0x49, !P0 ;  /* 0x000000492900780c */ /* 0x000fe40004761670 */
[----:B------:R-:W-:-:S05]  /*a990*/  F2FP.F16.E4M3.UNPACK_B R0, R0 ;  /* 0x00000000ff00723e */ /* 0x000fca00020006ff */
[----:B------:R-:W-:-:S05]  /*a9a0*/  HADD2.F32 R0, -RZ, R0.H0_H0 ;  /* 0x20000000ff007230 */ /* 0x000fca0000004100 */
[----:B------:R-:W-:-:S04]  /*a9b0*/  FMUL R0, R0, UR21 ;  /* 0x0000001500007c20 */ /* 0x000fc80008400000 */
[----:B---3--:R-:W-:-:S05]  /*a9c0*/  FFMA R0, R2, UR20, R0 ;  /* 0x0000001402007c23 */ /* 0x008fca0008000000 */
[----:B0-----:R-:W-:Y:S02]  /*a9d0*/  F2FP.SATFINITE.E4M3.F32.PACK_AB_MERGE_C R3, RZ, R0, RZ ;  /* 0x00000000ff03723e */ /* 0x001fe400048070ff */
[----:B------:R-:W-:-:S03]  /*a9e0*/  PRMT R0, RZ, 0x7610, R0 ;  /* 0x00007610ff007816 */ /* 0x000fc60000000000 */
[----:B------:R0:W-:Y:S01]  /*a9f0*/  @!P2 STG.E.U8 desc[UR14][R30.64+0x41], R3 ;  /* 0x000041031e00a986 */ /* 0x0001e2000c10110e */
[----:B------:R-:W-:Y:S05]  /*aa00*/  @P3 BRA `(.L_x_235) ;  /* 0x0000000000043947 */ /* 0x000fea0003800000 */
[----:B------:R3:W5:Y:S02]  /*aa10*/  LDG.E.U8 R0, desc[UR14][R24.64+0x48] ;  /* 0x0000480e18007981 */ /* 0x000764000c1e1100 */
.L_x_235:
[----:B------:R-:W-:Y:S05]  /*aa20*/  BSYNC B1 ;  /* 0x0000000000017941 */ /* 0x000fea0003800000 */
.L_x_234:
[----:B------:R-:W2:Y:S01]  /*aa30*/  LDL.LU R2, [R1+0x8] ;  /* 0x0000080001027983 */ /* 0x000ea20000300800 */
        /* <DEDUP_REMOVED lines=12> */
.L_x_237:
[----:B------:R-:W-:Y:S05]  /*ab00*/  BSYNC B1 ;  /* 0x0000000000017941 */ /* 0x000fea0003800000 */
.L_x_236:
        /* <DEDUP_REMOVED lines=13> */
.L_x_239:
[----:B------:R-:W-:Y:S05]  /*abe0*/  BSYNC B1 ;  /* 0x0000000000017941 */ /* 0x000fea0003800000 */
.L_x_238:
        /* <DEDUP_REMOVED lines=13> */
.L_x_241:
[----:B------:R-:W-:Y:S05]  /*acc0*/  BSYNC B1 ;  /* 0x0000000000017941 */ /* 0x000fea0003800000 */
.L_x_240:
        /* <DEDUP_REMOVED lines=13> */
.L_x_243:
[----:B------:R-:W-:Y:S05]  /*ada0*/  BSYNC B1 ;  /* 0x0000000000017941 */ /* 0x000fea0003800000 */
.L_x_242:
        /* <DEDUP_REMOVED lines=13> */
.L_x_245:
[----:B------:R-:W-:Y:S05]  /*ae80*/  BSYNC B1 ;  /* 0x0000000000017941 */ /* 0x000fea0003800000 */
.L_x_244:
        /* <DEDUP_REMOVED lines=13> */
.L_x_247:
[----:B------:R-:W-:Y:S05]  /*af60*/  BSYNC B1 ;  /* 0x0000000000017941 */ /* 0x000fea0003800000 */
.L_x_246:
        /* <DEDUP_REMOVED lines=13> */
.L_x_249:
[----:B------:R-:W-:Y:S05]  /*b040*/  BSYNC B1 ;  /* 0x0000000000017941 */ /* 0x000fea0003800000 */
.L_x_248:
        /* <DEDUP_REMOVED lines=13> */
.L_x_251:
[----:B------:R-:W-:Y:S05]  /*b120*/  BSYNC B1 ;  /* 0x0000000000017941 */ /* 0x000fea0003800000 */
.L_x_250:
        /* <DEDUP_REMOVED lines=13> */
.L_x_253:
[----:B------:R-:W-:Y:S05]  /*b200*/  BSYNC B1 ;  /* 0x0000000000017941 */ /* 0x000fea0003800000 */
.L_x_252:
        /* <DEDUP_REMOVED lines=13> */
.L_x_255:
[----:B------:R-:W-:Y:S05]  /*b2e0*/  BSYNC B1 ;  /* 0x0000000000017941 */ /* 0x000fea0003800000 */
.L_x_254:
        /* <DEDUP_REMOVED lines=13> */
.L_x_257:
[----:B------:R-:W-:Y:S05]  /*b3c0*/  BSYNC B1 ;  /* 0x0000000000017941 */ /* 0x000fea0003800000 */
.L_x_256:
        /* <DEDUP_REMOVED lines=13> */
.L_x_259:
[----:B------:R-:W-:Y:S05]  /*b4a0*/  BSYNC B1 ;  /* 0x0000000000017941 */ /* 0x000fea0003800000 */
.L_x_258:
        /* <DEDUP_REMOVED lines=13> */
.L_x_261:
[----:B------:R-:W-:Y:S05]  /*b580*/  BSYNC B1 ;  /* 0x0000000000017941 */ /* 0x000fea0003800000 */
.L_x_260:
        /* <DEDUP_REMOVED lines=13> */
.L_x_263:
[----:B------:R-:W-:Y:S05]  /*b660*/  BSYNC B1 ;  /* 0x0000000000017941 */ /* 0x000fea0003800000 */
.L_x_262:
        /* <DEDUP_REMOVED lines=13> */
.L_x_265:
[----:B------:R-:W-:Y:S05]  /*b740*/  BSYNC B1 ;  /* 0x0000000000017941 */ /* 0x000fea0003800000 */
.L_x_264:
        /* <DEDUP_REMOVED lines=13> */
.L_x_267:
[----:B------:R-:W-:Y:S05]  /*b820*/  BSYNC B1 ;  /* 0x0000000000017941 */ /* 0x000fea0003800000 */
.L_x_266:
        /* <DEDUP_REMOVED lines=13> */
.L_x_269:
[----:B------:R-:W-:Y:S05]  /*b900*/  BSYNC B1 ;  /* 0x0000000000017941 */ /* 0x000fea0003800000 */
.L_x_268:
        /* <DEDUP_REMOVED lines=13> */
.L_x_271:
[----:B------:R-:W-:Y:S05]  /*b9e0*/  BSYNC B1 ;  /* 0x0000000000017941 */ /* 0x000fea0003800000 */
.L_x_270:
        /* <DEDUP_REMOVED lines=13> */
.L_x_273:
[----:B------:R-:W-:Y:S05]  /*bac0*/  BSYNC B1 ;  /* 0x0000000000017941 */ /* 0x000fea0003800000 */
.L_x_272:
        /* <DEDUP_REMOVED lines=13> */
.L_x_275:
[----:B------:R-:W-:Y:S05]  /*bba0*/  BSYNC B1 ;  /* 0x0000000000017941 */ /* 0x000fea0003800000 */
.L_x_274:
        /* <DEDUP_REMOVED lines=13> */
.L_x_277:
[----:B------:R-:W-:Y:S05]  /*bc80*/  BSYNC B1 ;  /* 0x0000000000017941 */ /* 0x000fea0003800000 */
.L_x_276:
        /* <DEDUP_REMOVED lines=13> */
.L_x_279:
[----:B------:R-:W-:Y:S05]  /*bd60*/  BSYNC B1 ;  /* 0x0000000000017941 */ /* 0x000fea0003800000 */
.L_x_278:
        /* <DEDUP_REMOVED lines=13> */
.L_x_281:
[----:B------:R-:W-:Y:S05]  /*be40*/  BSYNC B1 ;  /* 0x0000000000017941 */ /* 0x000fea0003800000 */
.L_x_280:
        /* <DEDUP_REMOVED lines=13> */
.L_x_283:
[----:B------:R-:W-:Y:S05]  /*bf20*/  BSYNC B1 ;  /* 0x0000000000017941 */ /* 0x000fea0003800000 */
.L_x_282:
        /* <DEDUP_REMOVED lines=13> */
.L_x_285:
[----:B------:R-:W-:Y:S05]  /*c000*/  BSYNC B1 ;  /* 0x0000000000017941 */ /* 0x000fea0003800000 */
.L_x_284:
        /* <DEDUP_REMOVED lines=13> */
.L_x_287:
[----:B------:R-:W-:Y:S05]  /*c0e0*/  BSYNC B1 ;  /* 0x0000000000017941 */ /* 0x000fea0003800000 */
.L_x_286:
        /* <DEDUP_REMOVED lines=13> */
.L_x_289:
[----:B------:R-:W-:Y:S05]  /*c1c0*/  BSYNC B1 ;  /* 0x0000000000017941 */ /* 0x000fea0003800000 */
.L_x_288:
[----:B------:R-:W-:Y:S05]  /*c1d0*/  @P1 BRA `(.L_x_290) ;  /* 0x0000002000ac1947 */ /* 0x000fea0003800000 */
[----:B------:R-:W2:Y:S01]  /*c1e0*/  LDL.LU R2, [R1+0x74] ;  /* 0x0000740001027983 */ /* 0x000ea20000300800 */
[----:B-----5:R-:W-:-:S04]  /*c1f0*/  LOP3.LUT R0, R0, 0xff, RZ, 0xc0, !PT ;  /* 0x000000ff00007812 */ /* 0x020fc800078ec0ff */
[----:B------:R-:W-:-:S05]  /*c200*/  F2FP.F16.E4M3.UNPACK_B R0, R0 ;  /* 0x00000000ff00723e */ /* 0x000fca00020006ff */
[----:B------:R-:W-:-:S05]  /*c210*/  HADD2.F32 R0, -RZ, R0.H0_H0 ;  /* 0x20000000ff007230 */ /* 0x000fca0000004100 */
[----:B------:R-:W-:-:S04]  /*c220*/  FMUL R0, R0, UR21 ;  /* 0x0000001500007c20 */ /* 0x000fc80008400000 */
[----:B--2---:R-:W-:-:S05]  /*c230*/  FFMA R0, R2, UR20, R0 ;  /* 0x0000001402007c23 */ /* 0x004fca0008000000 */
[----:B0-----:R-:W-:-:S05]  /*c240*/  F2FP.SATFINITE.E4M3.F32.PACK_AB_MERGE_C R3, RZ, R0, RZ ;  /* 0x00000000ff03723e */ /* 0x001fca00048070ff */
[----:B------:R0:W-:Y:S01]  /*c250*/  STG.E.U8 desc[UR14][R30.64+0x79], R3 ;  /* 0x000079031e007986 */ /* 0x0001e2000c10110e */
[----:B------:R-:W-:Y:S05]  /*c260*/  BRA `(.L_x_290) ;  /* 0x0000002000887947 */ /* 0x000fea0003800000 */
.L_x_33:
[C---:B------:R-:W-:Y:S01]  /*c270*/  ISETP.GE.AND P3, PT, R42.reuse, 0x1, PT ;  /* 0x000000012a00780c */ /* 0x040fe20003f66270 */
[----:B------:R-:W2:Y:S01]  /*c280*/  LDL.LU R227, [R1+0x10] ;  /* 0x0000100001e37983 */ /* 0x000ea20000300800 */
[----:B------:R-:W-:Y:S01]  /*c290*/  ISETP.GE.AND P2, PT, R42, 0x9, PT ;  /* 0x000000092a00780c */ /* 0x000fe20003f46270 */
[----:B------:R-:W-:Y:S01]  /*c2a0*/  FMUL R225, R225, UR20 ;  /* 0x00000014e1e17c20 */ /* 0x000fe20008400000 */
[C---:B------:R-:W-:Y:S01]  /*c2b0*/  ISETP.LT.OR P0, PT, R41.reuse, 0x1, !P3 ;  /* 0x000000012900780c */ /* 0x040fe20005f01670 */
[----:B------:R-:W-:Y:S01]  /*c2c0*/  FMUL R226, R226, UR20 ;  /* 0x00000014e2e27c20 */ /* 0x000fe20008400000 */
[----:B------:R-:W-:Y:S01]  /*c2d0*/  ISETP.LT.OR P1, PT, R41, 0x2, !P3 ;  /* 0x000000022900780c */ /* 0x000fe20005f21670 */
[----:B------:R-:W-:Y:S01]  /*c2e0*/  FMUL R223, R223, UR20 ;  /* 0x00000014dfdf7c20 */ /* 0x000fe20008400000 */
[----:B------:R-:W-:Y:S01]  /*c2f0*/  ISETP.LT.OR P6, PT, R41, 0x2, !P2 ;  /* 0x000000022900780c */ /* 0x000fe200057c1670 */
[----:B------:R-:W-:Y:S01]  /*c300*/  FMUL R224, R224, UR20 ;  /* 0x00000014e0e07c20 */ /* 0x000fe20008400000 */
[----:B------:R-:W-:-:S02]  /*c310*/  F2FP.SATFINITE.E4M3.F32.PACK_AB_MERGE_C R33, RZ, R226, RZ ;  /* 0x000000e2ff21723e */ /* 0x000fc400048070ff */
[----:B------:R-:W-:Y:S01]  /*c320*/  F2FP.SATFINITE.E4M3.F32.PACK_AB_MERGE_C R225, RZ, R225, RZ ;  /* 0x000000e1ffe1723e */ /* 0x000fe200048070ff */
[----:B------:R-:W-:Y:S01]  /*c330*/  FMUL R222, R222, UR20 ;  /* 0x00000014dede7c20 */ /* 0x000fe20008400000 */
[----:B------:R-:W-:Y:S01]  /*c340*/  ISETP.LT.OR P5, PT, R41, 0x1, !P2 ;  /* 0x000000012900780c */ /* 0x000fe200057a1670 */
[----:B------:R-:W-:Y:S01]  /*c350*/  FMUL R221, R221, UR20 ;  /* 0x00000014dddd7c20 */ /* 0x000fe20008400000 */
[----:B------:R-:W-:Y:S01]  /*c360*/  F2FP.SATFINITE.E4M3.F32.PACK_AB_MERGE_C R223, RZ, R223, RZ ;  /* 0x000000dfffdf723e */ /* 0x000fe200048070ff */
[----:B------:R0:W-:Y:S01]  /*c370*/  @!P0 STG.E.U8 desc[UR14][R24.64], R33 ;  /* 0x0000002118008986 */ /* 0x0001e2000c10110e */
[----:B------:R-:W-:-:S03]  /*c380*/  ISETP.LT.OR P0, PT, R41, 0x9, !P3 ;  /* 0x000000092900780c */ /* 0x000fc60005f01670 */
[----:B------:R-:W-:Y:S01]  /*c390*/  @!P1 STG.E.U8 desc[UR14][R24.64+0x1], R225 ;  /* 0x000001e118009986 */ /* 0x000fe2000c10110e */
[----:B------:R-:W-:-:S03]  /*c3a0*/  ISETP.LT.OR P1, PT, R41, 0xa, !P3 ;  /* 0x0000000a2900780c */ /* 0x000fc60005f21670 */
[----:B------:R-:W-:Y:S01]  /*c3b0*/  @!P6 STG.E.U8 desc[UR14][R26.64+0x1], R223 ;  /* 0x000001df1a00e986 */ /* 0x000fe2000c10110e */
[----:B------:R-:W-:Y:S01]  /*c3c0*/  ISETP.LT.OR P6, PT, R41, 0xa, !P2 ;  /* 0x0000000a2900780c */ /* 0x000fe200057c1670 */
[----:B------:R-:W-:Y:S01]  /*c3d0*/  FMUL R219, R219, UR20 ;  /* 0x00000014dbdb7c20 */ /* 0x000fe20008400000 */
[----:B------:R-:W-:Y:S01]  /*c3e0*/  F2FP.SATFINITE.E4M3.F32.PACK_AB_MERGE_C R35, RZ, R224, RZ ;  /* 0x000000e0ff23723e */ /* 0x000fe200048070ff */
[----:B------:R-:W-:Y:S01]  /*c3f0*/  FMUL R220, R220, UR20 ;  /* 0x00000014dcdc7c20 */ /* 0x000fe20008400000 */
[----:B0-----:R-:W-:Y:S01]  /*c400*/  F2FP.SATFINITE.E4M3.F32.PACK_AB_MERGE_C R33, RZ, R222, RZ ;  /* 0x000000deff21723e */ /* 0x001fe200048070ff */
[----:B------:R-:W-:Y:S01]  /*c410*/  FMUL R218, R218, UR20 ;  /* 0x00000014dada7c20 */ /* 0x000fe20008400000 */
[----:B------:R-:W-:Y:S01]  /*c420*/  F2FP.SATFINITE.E4M3.F32.PACK_AB_MERGE_C R221, RZ, R221, RZ ;  /* 0x000000ddffdd723e */ /* 0x000fe200048070ff */
[----:B------:R0:W-:Y:S01]  /*c430*/  @!P5 STG.E.U8 desc[UR14][R26.64], R35 ;  /* 0x000000231a00d986 */ /* 0x0001e2000c10110e */
[C---:B------:R-:W-:Y:S02]  /*c440*/  ISETP.LT.OR P5, PT, R41.reuse, 0x9, !P2 ;  /* 0x000000092900780c */ /* 0x040fe400057a1670 */
        /* <DEDUP_REMOVED lines=8> */
[----:B0-----:R-:W-:Y:S01]  /*c4d0*/  F2FP.SATFINITE.E4M3.F32.PACK_AB_MERGE_C R35, RZ, R220, RZ ;  /* 0x000000dcff23723e */ /* 0x001fe200048070ff */
[----:B------:R-:W-:Y:S01]  /*c4e0*/  FMUL R215, R215, UR20 ;  /* 0x00000014d7d77c20 */ /* 0x000fe20008400000 */
[----:B------:R-:W4:Y:S01]  /*c4f0*/  LDL.LU R226, [R1+0xc] ;  /* 0x00000c0001e27983 */ /* 0x000f220000300800 */
[----:B---3--:R-:W-:Y:S02]  /*c500*/  F2FP.SATFINITE.E4M3.F32.PACK_AB_MERGE_C R33, RZ, R218, RZ ;  /* 0x000000daff21723e */ /* 0x008fe400048070ff */
[----:B------:R-:W-:Y:S01]  /*c510*/  F2FP.SATFINITE.E4M3.F32.PACK_AB_MERGE_C R217, RZ, R217, RZ ;  /* 0x000000d9ffd9723e */ /* 0x000fe200048070ff */
[----:B------:R0:W-:Y:S01]  /*c520*/  @!P5 STG.E.U8 desc[UR14][R26.64+0x8], R35 ;  /* 0x000008231a00d986 */ /* 0x0001e2000c10110e */
[----:B------:R-:W-:-:S02]  /*c530*/  ISETP.LT.OR P5, PT, R41, 0x11, !P2 ;  /* 0x000000112900780c */ /* 0x000fc400057a1670 */
[----:B------:R-:W-:Y:S01]  /*c540*/  F2FP.SATFINITE.E4M3.F32.PACK_AB_MERGE_C R215, RZ, R215, RZ ;  /* 0x000000d7ffd7723e */ /* 0x000fe200048070ff */
[----:B------:R-:W3:Y:S01]  /*c550*/  LDL.LU R224, [R1+0x8] ;  /* 0x0000080001e07983 */ /* 0x000ee20000300800 */
[----:B------:R-:W-:-:S03]  /*c560*/  FMUL R216, R216, UR20 ;  /* 0x00000014d8d87c20 */ /* 0x000fc60008400000 */
[----:B------:R-:W4:Y:S04]  /*c570*/  LDL.LU R225, [R1+0x4] ;  /* 0x0000040001e17983 */ /* 0x000f280000300800 */
[----:B------:R-:W3:Y:S01]  /*c580*/  LDL.LU R223, [R1] ;  /* 0x0000000001df7983 */ /* 0x000ee20000300800 */
[----:B0-----:R-:W-:Y:S01]  /*c590*/  F2FP.SATFINITE.E4M3.F32.PACK_AB_MERGE_C R35, RZ, R216, RZ ;  /* 0x000000d8ff23723e */ /* 0x001fe200048070ff */
[----:B------:R-:W-:Y:S01]  /*c5a0*/  FMUL R214, R214, UR20 ;  /* 0x00000014d6d67c20 */ /* 0x000fe20008400000 */
[----:B------:R-:W-:Y:S01]  /*c5b0*/  FMUL R213, R213, UR20 ;  /* 0x00000014d5d57c20 */ /* 0x000fe20008400000 */
[----:B------:R0:W-:Y:S01]  /*c5c0*/  @!P0 STG.E.U8 desc[UR14][R24.64+0x10], R33 ;  /* 0x0000102118008986 */ /* 0x0001e2000c10110e */
[----:B------:R-:W-:Y:S01]  /*c5d0*/  ISETP.LT.OR P0, PT, R41, 0x19, !P3 ;  /* 0x000000192900780c */ /* 0x000fe20005f01670 */
[----:B------:R-:W-:Y:S01]  /*c5e0*/  FMUL R211, R211, UR20 ;  /* 0x00000014d3d37c20 */ /* 0x000fe20008400000 */
[----:B------:R-:W-:Y:S01]  /*c5f0*/  FMUL R212, R212, UR20 ;  /* 0x00000014d4d47c20 */ /* 0x000fe20008400000 */
[----:B------:R-:W-:Y:S01]  /*c600*/  @!P1 STG.E.U8 desc[UR14][R24.64+0x11], R217 ;  /* 0x000011d918009986 */ /* 0x000fe2000c10110e */
[C---:B------:R-:W-:Y:S01]  /*c610*/  ISETP.LT.OR P1, PT, R41.reuse, 0x1a, !P3 ;  /* 0x0000001a2900780c */ /* 0x040fe20005f21670 */
[----:B------:R-:W-:Y:S01]  /*c620*/  FMUL R210, R210, UR20 ;  /* 0x00000014d2d27c20 */ /* 0x000fe20008400000 */
[----:B------:R-:W-:Y:S01]  /*c630*/  F2FP.SATFINITE.E4M3.F32.PACK_AB_MERGE_C R213, RZ, R213, RZ ;  /* 0x000000d5ffd5723e */ /* 0x000fe200048070ff */
[----:B------:R-:W-:Y:S01]  /*c640*/  @!P6 STG.E.U8 desc[UR14][R26.64+0x11], R215 ;  /* 0x000011d71a00e986 */ /* 0x000fe2000c10110e */
[----:B------:R-:W-:Y:S01]  /*c650*/  ISETP.LT.OR P6, PT, R41, 0x1a, !P2 ;  /* 0x0000001a2900780c */ /* 0x000fe200057c1670 */
[----:B------:R-:W-:Y:S01]  /*c660*/  FMUL R209, R209, UR20 ;  /* 0x00000014d1d17c20 */ /* 0x000fe20008400000 */
[----:B------:R-:W-:Y:S01]  /*c670*/  F2FP.SATFINITE.E4M3.F32.PACK_AB_MERGE_C R211, RZ, R211, RZ ;  /* 0x000000d3ffd3723e */ /* 0x000fe200048070ff */
[----:B------:R1:W-:Y:S01]  /*c680*/  @!P5 STG.E.U8 desc[UR14][R26.64+0x10], R35 ;  /* 0x000010231a00d986 */ /* 0x0003e2000c10110e */
[----:B0-----:R-:W-:Y:S01]  /*c690*/  F2FP.SATFINITE.E4M3.F32.PACK_AB_MERGE_C R33, RZ, R214, RZ ;  /* 0x000000d6ff21723e */ /* 0x001fe200048070ff */
[----:B------:R-:W-:Y:S01]  /*c6a0*/  FMUL R207, R207, UR20 ;  /* 0x00000014cfcf7c20 */ /* 0x000fe20008400000 */
[C---:B------:R-:W-:Y:S01]  /*c6b0*/  ISETP.LT.OR P5, PT, R41.reuse, 0x19, !P2 ;  /* 0x000000192900780c */ /* 0x040fe200057a1670 */
[----:B------:R-:W-:Y:S01]  /*c6c0*/  FMUL R208, R208, UR20 ;  /* 0x00000014d0d07c20 */ /* 0x000fe20008400000 */
[----:B------:R-:W-:Y:S01]  /*c6d0*/  F2FP.SATFINITE.E4M3.F32.PACK_AB_MERGE_C R209, RZ, R209, RZ ;  /* 0x000000d1ffd1723e */ /* 0x000fe200048070ff */
[----:B------:R0:W-:Y:S01]  /*c6e0*/  @!P0 STG.E.U8 desc[UR14][R24.64+0x18], R33 ;  /* 0x0000182118008986 */ /* 0x0001e2000c10110e */
[C---:B------:R-:W-:Y:S01]  /*c6f0*/  ISETP.LT.OR P0, PT, R41.reuse, 0x21, !P3 ;  /* 0x000000212900780c */ /* 0x040fe20005f01670 */
[----:B------:R-:W-:Y:S01]  /*c700*/  FMUL R206, R206, UR20 ;  /* 0x00000014cece7c20 */ /* 0x000fe20008400000 */
[----:B------:R-:W-:Y:S01]  /*c710*/  F2FP.SATFINITE.E4M3.F32.PACK_AB_MERGE_C R207, RZ, R207, RZ ;  /* 0x000000cfffcf723e */ /* 0x000fe200048070ff */
[----:B------:R-:W-:Y:S01]  /*c720*/  @!P1 STG.E.U8 desc[UR14][R24.64+0x19], R213 ;  /* 0x000019d518009986 */ /* 0x000fe2000c10110e */
[----:B------:R-:W-:Y:S01]  /*c730*/  ISETP.LT.OR P1, PT, R41, 0x22, !P3 ;  /* 0x000000222900780c */ /* 0x000fe20005f21670 */
[----:B------:R-:W-:Y:S01]  /*c740*/  FMUL R205, R205, UR20 ;  /* 0x00000014cdcd7c20 */ /* 0x000fe20008400000 */
[----:B-1----:R-:W-:Y:S01]  /*c750*/  F2FP.SATFINITE.E4M3.F32.PACK_AB_MERGE_C R35, RZ, R212, RZ ;  /* 0x000000d4ff23723e */ /* 0x002fe200048070ff */
        /* <DEDUP_REMOVED lines=11> */
[----:B------:R-:W-:Y:S01]  /*c810*/  ISETP.LT.OR P0, PT, R41, 0x29, !P3 ;  /* 0x000000292900780c */ /* 0x000fe20005f01670 */
[----:B------:R-:W-:Y:S01]  /*c820*/  FMUL R201, R201, UR20 ;  /* 0x00000014c9c97c20 */ /* 0x000fe20008400000 */
[----:B------:R-:W-:Y:S01]  /*c830*/  FMUL R199, R199, UR20 ;  /* 0x00000014c7c77c20 */ /* 0x000fe20008400000 */
[----:B------:R-:W-:Y:S01]  /*c840*/  @!P1 STG.E.U8 desc[UR14][R24.64+0x21], R209 ;  /* 0x000021d118009986 */ /* 0x000fe2000c10110e */
[C---:B------:R-:W-:Y:S01]  /*c850*/  ISETP.LT.OR P1, PT, R41.reuse, 0x2a, !P3 ;  /* 0x0000002a2900780c */ /* 0x040fe20005f21670 */
        /* <DEDUP_REMOVED lines=9> */
[----:B------:R-:W-:Y:S01]  /*c8f0*/  ISETP.LT.OR P5, PT, R41, 0x29, !P2 ;  /* 0x000000292900780c */ /* 0x000fe200057a1670 */
[----:B------:R-:W-:Y:S01]  /*c900*/  FMUL R195, R195, UR20 ;  /* 0x00000014c3c37c20 */ /* 0x000fe20008400000 */
[----:B------:R-:W-:Y:S01]  /*c910*/  F2FP.SATFINITE.E4M3.F32.PACK_AB_MERGE_C R199, RZ, R199, RZ ;  /* 0x000000c7ffc7723e */ /* 0x000fe200048070ff */
[----:B------:R0:W-:Y:S01]  /*c920*/  @!P0 STG.E.U8 desc[UR14][R24.64+0x28], R33 ;  /* 0x0000282118008986 */ /* 0x0001e2000c10110e */
[C---:B------:R-:W-:Y:S01]  /*c930*/  ISETP.LT.OR P0, PT, R41.reuse, 0x31, !P3 ;  /* 0x000000312900780c */ /* 0x040fe20005f01670 */
[----:B------:R-:W-:Y:S01]  /*c940*/  FMUL R196, R196, UR20 ;  /* 0x00000014c4c47c20 */ /* 0x000fe20008400000 */
[----:B------:R-:W-:Y:S01]  /*c950*/  F2FP.SATFINITE.E4M3.F32.PACK_AB_MERGE_C R197, RZ, R197, RZ ;  /* 0x000000c5ffc5723e */ /* 0x000fe200048070ff */
        /* <DEDUP_REMOVED lines=59> */
[C---:B------:R-:W-:Y:S01]  /*cd10*/  ISETP.LT.OR P6, PT, R41.reuse, 0x4a, !P2 ;  /* 0x0000004a2900780c */ /* 0x040fe200057c1670 */
        /* <DEDUP_REMOVED lines=57> */
[----:B------:R-:W-:Y:S01]  /*d0b0*/  ISETP.LT.OR P5, PT, R41, 0x61, !P3 ;  /* 0x000000612900780c */ /* 0x000fe20005fa1670 */
[----:B------:R-:W-:Y:S01]  /*d0c0*/  FMUL R161, R161, UR20 ;  /* 0x00000014a1a17c20 */ /* 0x000fe20008400000 */
[----:B0-----:R-:W-:Y:S01]  /*d0d0*/  F2FP.SATFINITE.E4M3.F32.PACK_AB_MERGE_C R33, RZ, R178, RZ ;  /* 0x000000b2ff21723e */ /* 0x001fe200048070ff */
[----:B------:R-:W-:Y:S01]  /*d0e0*/  FMUL R160, R160, UR20 ;  /* 0x00000014a0a07c20 */ /* 0x000fe20008400000 */
[----:B------:R-:W-:Y:S01]  /*d0f0*/  FMUL R159, R159, UR20 ;  /* 0x000000149f9f7c20 */ /* 0x000fe20008400000 */
[----:B------:R-:W-:Y:S01]  /*d100*/  FMUL R157, R157, UR20 ;  /* 0x000000149d9d7c20 */ /* 0x000fe20008400000 */
[----:B------:R-:W-:Y:S01]  /*d110*/  F2FP.SATFINITE.E4M3.F32.PACK_AB_MERGE_C R161, RZ, R161, RZ ;  /* 0x000000a1ffa1723e */ /* 0x000fe200048070ff */
[----:B------:R-:W-:Y:S01]  /*d120*/  FMUL R158, R158, UR20 ;  /* 0x000000149e9e7c20 */ /* 0x000fe20008400000 */
[----:B------:R-:W-:Y:S01]  /*d130*/  FMUL R156, R156, UR20 ;  /* 0x000000149c9c7c20 */ /* 0x000fe20008400000 */
[----:B------:R-:W-:Y:S01]  /*d140*/  @!P6 STG.E.U8 desc[UR14][R24.64+0x61], R177 ;  /* 0x000061b11800e986 */ /* 0x000fe2000c10110e */
[----:B------:R-:W-:Y:S01]  /*d150*/  ISETP.LT.OR P6, PT, R41, 0x69, !P3 ;  /* 0x000000692900780c */ /* 0x000fe20005fc1670 */
[----:B------:R-:W-:Y:S01]  /*d160*/  FMUL R155, R155, UR20 ;  /* 0x000000149b9b7c20 */ /* 0x000fe20008400000 */
[----:B-1----:R-:W-:Y:S01]  /*d170*/  F2FP.SATFINITE.E4M3.F32.PACK_AB_MERGE_C R35, RZ, R176, RZ ;  /* 0x000000b0ff23723e */ /* 0x002fe200048070ff */
[----:B------:R0:W-:Y:S01]  /*d180*/  @!P5 STG.E.U8 desc[UR14][R24.64+0x60], R33 ;  /* 0x000060211800d986 */ /* 0x0001e2000c10110e */
        /* <DEDUP_REMOVED lines=16> */
[----:B-1----:R-:W-:Y:S01]  /*d290*/  F2FP.SATFINITE.E4M3.F32.PACK_AB_MERGE_C R35, RZ, R170, RZ ;  /* 0x000000aaff23723e */ /* 0x002fe200048070ff */
[----:B------:R-:W-:Y:S01]  /*d2a0*/  @!P0 STG.E.U8 desc[UR14][R24.64+0x69], R173 ;  /* 0x000069ad18008986 */ /* 0x000fe2000c10110e */
        /* <DEDUP_REMOVED lines=12> */
[----:B------:R-:W-:Y:S01]  /*d370*/  ISETP.LT.OR P6, PT, R41, 0x79, !P3 ;  /* 0x000000792900780c */ /* 0x000fe20005fc1670 */
[----:B------:R-:W-:Y:S01]  /*d380*/  FMUL R17, R17, UR20 ;  /* 0x0000001411117c20 */ /* 0x000fe20008400000 */
[----:B------:R-:W-:Y:S01]  /*d390*/  ISETP.LT.OR P3, PT, R41, 0x7a, !P3 ;  /* 0x0000007a2900780c */ /* 0x000fe20005f61670 */
[----:B------:R-:W-:Y:S01]  /*d3a0*/  @!P0 STG.E.U8 desc[UR14][R24.64+0x71], R169 ;  /* 0x000071a918008986 */ /* 0x000fe2000c10110e */
[----:B0-----:R-:W-:Y:S01]  /*d3b0*/  F2FP.SATFINITE.E4M3.F32.PACK_AB_MERGE_C R33, RZ, R168, RZ ;  /* 0x000000a8ff21723e */ /* 0x001fe200048070ff */
[----:B------:R-:W-:Y:S01]  /*d3c0*/  FMUL R18, R18, UR20 ;  /* 0x0000001412127c20 */ /* 0x000fe20008400000 */
[----:B------:R-:W-:Y:S01]  /*d3d0*/  ISETP.GE.AND P0, PT, R42, 0x89, PT ;  /* 0x000000892a00780c */ /* 0x000fe20003f06270 */
[----:B------:R-:W-:Y:S01]  /*d3e0*/  FMUL R16, R16, UR20 ;  /* 0x0000001410107c20 */ /* 0x000fe20008400000 */
[----:B------:R-:W-:Y:S01]  /*d3f0*/  F2FP.SATFINITE.E4M3.F32.PACK_AB_MERGE_C R21, RZ, R21, RZ ;  /* 0x00000015ff15723e */ /* 0x000fe200048070ff */
[----:B------:R0:W-:Y:S01]  /*d400*/  @!P1 STG.E.U8 desc[UR14][R26.64+0x70], R33 ;  /* 0x000070211a009986 */ /* 0x0001e2000c10110e */
[----:B------:R-:W-:Y:S01]  /*d410*/  ISETP.GE.AND P1, PT, R42, 0x81, PT ;  /* 0x000000812a00780c */ /* 0x000fe20003f26270 */
[----:B------:R-:W-:Y:S01]  /*d420*/  FMUL R15, R15, UR20 ;  /* 0x000000140f0f7c20 */ /* 0x000fe20008400000 */
[----:B-1----:R-:W-:Y:S01]  /*d430*/  F2FP.SATFINITE.E4M3.F32.PACK_AB_MERGE_C R35, RZ, R166, RZ ;  /* 0x000000a6ff23723e */ /* 0x002fe200048070ff */
[----:B------:R-:W-:Y:S01]  /*d440*/  @!P5 STG.E.U8 desc[UR14][R26.64+0x71], R167 ;  /* 0x000071a71a00d986 */ /* 0x000fe2000c10110e */
[----:B------:R-:W-:Y:S01]  /*d450*/  ISETP.LT.OR P5, PT, R41, 0x79, !P2 ;  /* 0x000000792900780c */ /* 0x000fe200057a1670 */
[----:B------:R-:W-:Y:S01]  /*d460*/  FMUL R13, R13, UR20 ;  /* 0x000000140d0d7c20 */ /* 0x000fe20008400000 */
[C---:B------:R-:W-:Y:S01]  /*d470*/  ISETP.LT.OR P2, PT, R41.reuse, 0x7a, !P2 ;  /* 0x0000007a2900780c */ /* 0x040fe20005741670 */
        /* <DEDUP_REMOVED lines=9> */
[----:B------:R-:W-:Y:S01]  /*d510*/  F2FP.SATFINITE.E4M3.F32.PACK_AB_MERGE_C R17, RZ, R17, RZ ;  /* 0x00000011ff11723e */ /* 0x000fe200048070ff */
[----:B------:R-:W-:Y:S01]  /*d520*/  @!P5 STG.E.U8 desc[UR14][R26.64+0x78], R37 ;  /* 0x000078251a00d986 */ /* 0x000fe2000c10110e */
[----:B------:R-:W-:Y:S01]  /*d530*/  ISETP.LT.OR P5, PT, R41, 0x1, !P0 ;  /* 0x000000012900780c */ /* 0x000fe200047a1670 */
[----:B------:R-:W-:Y:S01]  /*d540*/  FMUL R9, R9, UR20 ;  /* 0x0000001409097c20 */ /* 0x000fe20008400000 */
[----:B------:R-:W-:Y:S01]  /*d550*/  F2FP.SATFINITE.E4M3.F32.PACK_AB_MERGE_C R15, RZ, R15, RZ ;  /* 0x0000000fff0f723e */ /* 0x000fe200048070ff */
[----:B------:R0:W-:Y:S01]  /*d560*/  @!P2 STG.E.U8 desc[UR14][R26.64+0x79], R163 ;  /* 0x000079a31a00a986 */ /* 0x0001e2000c10110e */
[C---:B------:R-:W-:Y:S01]  /*d570*/  ISETP.LT.OR P2, PT, R41.reuse, 0xa, !P1 ;  /* 0x0000000a2900780c */ /* 0x040fe20004f41670 */
        /* <DEDUP_REMOVED lines=9> */
[----:B------:R-:W-:Y:S01]  /*d610*/  F2FP.SATFINITE.E4M3.F32.PACK_AB_MERGE_C R11, RZ, R11, RZ ;  /* 0x0000000bff0b723e */ /* 0x000fe200048070ff */
[----:B------:R2:W-:Y:S01]  /*d620*/  @!P5 STG.E.U8 desc[UR14][R30.64], R33 ;  /* 0x000000211e00d986 */ /* 0x0005e2000c10110e */
[----:B------:R-:W-:Y:S01]  /*d630*/  ISETP.LT.OR P5, PT, R41, 0x9, !P0 ;  /* 0x000000092900780c */ /* 0x000fe200047a1670 */
[----:B------:R-:W-:Y:S01]  /*d640*/  FMUL R5, R5, UR20 ;  /* 0x0000001405057c20 */ /* 0x000fe20008400000 */
[----:B0-----:R-:W-:Y:S01]  /*d650*/  F2FP.SATFINITE.E4M3.F32.PACK_AB_MERGE_C R27, RZ, R156, RZ ;  /* 0x0000009cff1b723e */ /* 0x001fe200048070ff */
[----:B-----5:R-:W-:Y:S01]  /*d660*/  FMUL R0, R0, UR20 ;  /* 0x0000001400007c20 */ /* 0x020fe20008400000 */
[----:B------:R-:W-:Y:S01]  /*d670*/  F2FP.SATFINITE.E4M3.F32.PACK_AB_MERGE_C R9, RZ, R9, RZ ;  /* 0x00000009ff09723e */ /* 0x000fe200048070ff */
[----:B------:R-:W-:Y:S01]  /*d680*/  FMUL R6, R6, UR20 ;  /* 0x0000001406067c20 */ /* 0x000fe20008400000 */
[----:B------:R-:W-:Y:S01]  /*d690*/  F2FP.SATFINITE.E4M3.F32.PACK_AB_MERGE_C R7, RZ, R7, RZ ;  /* 0x00000007ff07723e */ /* 0x000fe200048070ff */
[----:B------:R-:W4:Y:S01]  /*d6a0*/  LDL.LU R221, [R1+0x14] ;  /* 0x0000140001dd7983 */ /* 0x000f220000300800 */
[----:B-1----:R-:W-:Y:S01]  /*d6b0*/  F2FP.SATFINITE.E4M3.F32.PACK_AB_MERGE_C R25, RZ, R158, RZ ;  /* 0x0000009eff19723e */ /* 0x002fe200048070ff */
[----:B------:R-:W-:Y:S01]  /*d6c0*/  FMUL R2, R2, UR20 ;  /* 0x0000001402027c20 */ /* 0x000fe20008400000 */
[----:B------:R-:W-:Y:S01]  /*d6d0*/  F2FP.SATFINITE.E4M3.F32.PACK_AB_MERGE_C R5, RZ, R5, RZ ;  /* 0x00000005ff05723e */ /* 0x000fe200048070ff */
[----:B------:R-:W-:Y:S01]  /*d6e0*/  @!P6 STG.E.U8 desc[UR14][R30.64+0x1], R159 ;  /* 0x0000019f1e00e986 */ /* 0x000fe2000c10110e */
[----:B------:R-:W-:Y:S01]  /*d6f0*/  ISETP.LT.OR P6, PT, R41, 0xa, !P0 ;  /* 0x0000000a2900780c */ /* 0x000fe200047c1670 */
[----:B------:R-:W-:Y:S01]  /*d700*/  FMUL R3, R3, UR20 ;  /* 0x0000001403037c20 */ /* 0x000fe20008400000 */
[----:B--2---:R-:W-:Y:S01]  /*d710*/  F2FP.SATFINITE.E4M3.F32.PACK_AB_MERGE_C R33, RZ, R152, RZ ;  /* 0x00000098ff21723e */ /* 0x004fe200048070ff */
[----:B------:R-:W-:Y:S01]  /*d720*/  @!P2 STG.E.U8 desc[UR14][R28.64+0x9], R157 ;  /* 0x0000099d1c00a986 */ /* 0x000fe2000c10110e */
[----:B------:R-:W-:Y:S01]  /*d730*/  ISETP.LT.OR P2, PT, R41, 0x12, !P1 ;  /* 0x000000122900780c */ /* 0x000fe20004f41670 */
[----:B------:R-:W-:-:S02]  /*d740*/  FMUL R4, R4, UR20 ;  /* 0x0000001404047c20 */ /* 0x000fc40008400000 */
[----:B------:R0:W-:Y:S01]  /*d750*/  @!P3 STG.E.U8 desc[UR14][R28.64+0x8], R25 ;  /* 0x000008191c00b986 */ /* 0x0001e2000c10110e */
[----:B------:R-:W-:-:S03]  /*d760*/  ISETP.LT.OR P3, PT, R41, 0x11, !P1 ;  /* 0x000000112900780c */ /* 0x000fc60004f61670 */
[----:B------:R1:W-:Y:S01]  /*d770*/  @!P5 STG.E.U8 desc[UR14][R30.64+0x8], R27 ;  /* 0x0000081b1e00d986 */ /* 0x0003e2000c10110e */
[----:B------:R-:W-:-:S03]  /*d780*/  ISETP.LT.OR P5, PT, R41, 0x11, !P0 ;  /* 0x000000112900780c */ /* 0x000fc600047a1670 */
[----:B------:R-:W-:Y:S01]  /*d790*/  @!P6 STG.E.U8 desc[UR14][R30.64+0x9], R155 ;  /* 0x0000099b1e00e986 */ /* 0x000fe2000c10110e */
[----:B------:R-:W-:-:S03]  /*d7a0*/  ISETP.LT.OR P6, PT, R41, 0x12, !P0 ;  /* 0x000000122900780c */ /* 0x000fc600047c1670 */
[----:B------:R-:W-:Y:S01]  /*d7b0*/  @!P2 STG.E.U8 desc[UR14][R28.64+0x11], R153 ;  /* 0x000011991c00a986 */ /* 0x000fe2000c10110e */
[----:B------:R-:W-:Y:S02]  /*d7c0*/  ISETP.LT.OR P2, PT, R41, 0x1a, !P1 ;  /* 0x0000001a2900780c */ /* 0x000fe40004f41670 */
[----:B0-----:R-:W-:Y:S01]  /*d7d0*/  F2FP.SATFINITE.E4M3.F32.PACK_AB_MERGE_C R25, RZ, R154, RZ ;  /* 0x0000009aff19723e */ /* 0x001fe200048070ff */
[----:B------:R-:W2:Y:S01]  /*d7e0*/  LDL.LU R220, [R1+0x18] ;  /* 0x0000180001dc7983 */ /* 0x000ea20000300800 */
[----:B-1----:R-:W-:-:S03]  /*d7f0*/  F2FP.SATFINITE.E4M3.F32.PACK_AB_MERGE_C R27, RZ, R20, RZ ;  /* 0x00000014ff1b723e */ /* 0x002fc600048070ff */
[----:B------:R0:W-:Y:S01]  /*d800*/  @!P3 STG.E.U8 desc[UR14][R28.64+0x10], R25 ;  /* 0x000010191c00b986 */ /* 0x0001e2000c10110e */
[----:B------:R-:W-:-:S03]  /*d810*/  ISETP.LT.OR P3, PT, R41, 0x19, !P1 ;  /* 0x000000192900780c */ /* 0x000fc60004f61670 */
[----:B------:R-:W-:Y:S01]  /*d820*/  @!P5 STG.E.U8 desc[UR14][R30.64+0x10], R33 ;  /* 0x000010211e00d986 */ /* 0x000fe2000c10110e */
[----:B------:R-:W-:-:S03]  /*d830*/  ISETP.LT.OR P5, PT, R41, 0x19, !P0 ;  /* 0x000000192900780c */ /* 0x000fc600047a1670 */
[----:B------:R1:W-:Y:S01]  /*d840*/  @!P6 STG.E.U8 desc[UR14][R30.64+0x11], R23 ;  /* 0x000011171e00e986 */ /* 0x0003e2000c10110e */
[----:B------:R-:W-:-:S03]  /*d850*/  ISETP.LT.OR P6, PT, R41, 0x1a, !P0 ;  /* 0x0000001a2900780c */ /* 0x000fc600047c1670 */
[----:B------:R3:W-:Y:S01]  /*d860*/  @!P2 STG.E.U8 desc[UR14][R28.64+0x19], R21 ;  /* 0x000019151c00a986 */ /* 0x0007e2000c10110e */
[C---:B------:R-:W-:Y:S02]  /*d870*/  ISETP.LT.OR P2, PT, R41.reuse, 0x22, !P1 ;  /* 0x000000222900780c */ /* 0x040fe40004f41670 */
[----:B0-----:R-:W-:Y:S01]  /*d880*/  F2FP.SATFINITE.E4M3.F32.PACK_AB_MERGE_C R25, RZ, R22, RZ ;  /* 0x00000016ff19723e */ /* 0x001fe200048070ff */
[----:B------:R-:W2:Y:S04]  /*d890*/  LDL.LU R222, [R1+0x1c] ;  /* 0x00001c0001de7983 */ /* 0x000ea80000300800 */
[----:B------:R-:W-:Y:S01]  /*d8a0*/  @!P3 STG.E.U8 desc[UR14][R28.64+0x18], R25 ;  /* 0x000018191c00b986 */ /* 0x000fe2000c10110e */
[C---:B------:R-:W-:Y:S02]  /*d8b0*/  ISETP.LT.OR P3, PT, R41.reuse, 0x21, !P1 ;  /* 0x000000212900780c */ /* 0x040fe40004f61670 */
[----:B-1----:R-:W-:Y:S01]  /*d8c0*/  F2FP.SATFINITE.E4M3.F32.PACK_AB_MERGE_C R23, RZ, R18, RZ ;  /* 0x00000012ff17723e */ /* 0x002fe200048070ff */
[----:B------:R-:W-:Y:S01]  /*d8d0*/  @!P5 STG.E.U8 desc[UR14][R30.64+0x18], R27 ;  /* 0x0000181b1e00d986 */ /* 0x000fe2000c10110e */
[----:B------:R-:W-:-:S02]  /*d8e0*/  ISETP.LT.OR P5, PT, R41, 0x21, !P0 ;  /* 0x000000212900780c */ /* 0x000fc400047a1670 */
[----:B---3--:R-:W-:Y:S01]  /*d8f0*/  F2FP.SATFINITE.E4M3.F32.PACK_AB_MERGE_C R21, RZ, R16, RZ ;  /* 0x00000010ff15723e */ /* 0x008fe200048070ff */
[----:B------:R0:W-:Y:S01]  /*d900*/  @!P6 STG.E.U8 desc[UR14][R30.64+0x19], R19 ;  /* 0x000019131e00e986 */ /* 0x0001e2000c10110e */
[----:B------:R-:W-:-:S03]  /*d910*/  ISETP.LT.OR P6, PT, R41, 0x22, !P0 ;  /* 0x000000222900780c */ /* 0x000fc600047c1670 */
[----:B------:R1:W-:Y:S01]  /*d920*/  @!P2 STG.E.U8 desc[UR14][R28.64+0x21], R17 ;  /* 0x000021111c00a986 */ /* 0x0003e2000c10110e */
[----:B------:R-:W-:-:S03]  /*d930*/  ISETP.LT.OR P2, PT, R41, 0x2a, !P1 ;  /* 0x0000002a2900780c */ /* 0x000fc60004f41670 */
[----:B------:R-:W-:Y:S01]  /*d940*/  @!P3 STG.E.U8 desc[UR14][R28.64+0x20], R23 ;  /* 0x000020171c00b986 */ /* 0x000fe2000c10110e */
[----:B------:R-:W-:-:S03]  /*d950*/  ISETP.LT.OR P3, PT, R41, 0x29, !P1 ;  /* 0x000000292900780c */ /* 0x000fc60004f61670 */
[----:B------:R-:W-:Y:S01]  /*d960*/  @!P5 STG.E.U8 desc[UR14][R30.64+0x20], R21 ;  /* 0x000020151e00d986 */ /* 0x000fe2000c10110e */
[C---:B------:R-:W-:Y:S02]  /*d970*/  ISETP.LT.OR P5, PT, R41.reuse, 0x29, !P0 ;  /* 0x000000292900780c */ /* 0x040fe400047a1670 */
[----:B0-----:R-:W-:Y:S01]  /*d980*/  F2FP.SATFINITE.E4M3.F32.PACK_AB_MERGE_C R19, RZ, R14, RZ ;  /* 0x0000000eff13723e */ /* 0x001fe200048070ff */
[----:B------:R0:W-:Y:S01]  /*d990*/  @!P6 STG.E.U8 desc[UR14][R30.64+0x21], R15 ;  /* 0x0000210f1e00e986 */ /* 0x0001e2000c10110e */
[C---:B------:R-:W-:Y:S02]  /*d9a0*/  ISETP.LT.OR P6, PT, R41.reuse, 0x2a, !P0 ;  /* 0x0000002a2900780c */ /* 0x040fe400047c1670 */
[----:B-1----:R-:W-:Y:S01]  /*d9b0*/  F2FP.SATFINITE.E4M3.F32.PACK_AB_MERGE_C R17, RZ, R12, RZ ;  /* 0x0000000cff11723e */ /* 0x002fe200048070ff */
        /* <DEDUP_REMOVED lines=15> */
[----:B0-----:R-:W-:Y:S02]  /*dab0*/  F2FP.SATFINITE.E4M3.F32.PACK_AB_MERGE_C R11, RZ, R6, RZ ;  /* 0x00000006ff0b723e */ /* 0x001fe400048070ff */
[C---:B------:R-:W-:Y:S01]  /*dac0*/  ISETP.LT.OR P5, PT, R41.reuse, 0x39, !P0 ;  /* 0x000000392900780c */ /* 0x040fe200047a1670 */
[----:B------:R0:W-:Y:S01]  /*dad0*/  @!P6 STG.E.U8 desc[UR14][R30.64+0x31], R7 ;  /* 0x000031071e00e986 */ /* 0x0001e2000c10110e */
[----:B-1----:R-:W-:Y:S02]  /*dae0*/  F2FP.SATFINITE.E4M3.F32.PACK_AB_MERGE_C R9, RZ, R4, RZ ;  /* 0x00000004ff09723e */ /* 0x002fe400048070ff */
[----:B------:R-:W-:Y:S01]  /*daf0*/  ISETP.LT.OR P6, PT, R41, 0x3a, !P0 ;  /* 0x0000003a2900780c */ /* 0x000fe200047c1670 */
[----:B------:R1:W-:Y:S04]  /*db00*/  @!P2 STG.E.U8 desc[UR14][R28.64+0x39], R5 ;  /* 0x000039051c00a986 */ /* 0x0003e8000c10110e */
[----:B------:R3:W-:Y:S01]  /*db10*/  @!P3 STG.E.U8 desc[UR14][R28.64+0x38], R11 ;  /* 0x0000380b1c00b986 */ /* 0x0007e2000c10110e */
[----:B------:R-:W-:Y:S01]  /*db20*/  FMUL R4, R227, UR20 ;  /* 0x00000014e3047c20 */ /* 0x000fe20008400000 */
[----:B------:R-:W-:-:S02]  /*db30*/  ISETP.LT.OR P3, PT, R41, 0x41, !P1 ;  /* 0x000000412900780c */ /* 0x000fc40004f61670 */
[----:B0-----:R-:W-:Y:S02]  /*db40*/  F2FP.SATFINITE.E4M3.F32.PACK_AB_MERGE_C R7, RZ, R3, RZ ;  /* 0x00000003ff07723e */ /* 0x001fe400048070ff */
[----:B-1----:R-:W-:Y:S01]  /*db50*/  F2FP.SATFINITE.E4M3.F32.PACK_AB_MERGE_C R5, RZ, R0, RZ ;  /* 0x00000000ff05723e */ /* 0x002fe200048070ff */
[----:B------:R-:W-:Y:S01]  /*db60*/  FMUL R0, R223, UR20 ;  /* 0x00000014df007c20 */ /* 0x000fe20008400000 */
[----:B------:R-:W-:Y:S01]  /*db70*/  ISETP.LT.OR P2, PT, R41, 0x42, !P1 ;  /* 0x000000422900780c */ /* 0x000fe20004f41670 */
[----:B------:R-:W2:Y:S01]  /*db80*/  LDL.LU R223, [R1+0x20] ;  /* 0x0000200001df7983 */ /* 0x000ea20000300800 */
[----:B---3--:R-:W-:Y:S02]  /*db90*/  F2FP.SATFINITE.E4M3.F32.PACK_AB_MERGE_C R11, RZ, R2, RZ ;  /* 0x00000002ff0b723e */ /* 0x008fe400048070ff */
[----:B------:R-:W-:Y:S01]  /*dba0*/  F2FP.SATFINITE.E4M3.F32.PACK_AB_MERGE_C R13, RZ, R0, RZ ;  /* 0x00000000ff0d723e */ /* 0x000fe200048070ff */
[----:B----4-:R-:W-:Y:S01]  /*dbb0*/  FMUL R0, R225, UR20 ;  /* 0x00000014e1007c20 */ /* 0x010fe20008400000 */
[----:B------:R-:W-:Y:S01]  /*dbc0*/  FMUL R2, R224, UR20 ;  /* 0x00000014e0027c20 */ /* 0x000fe20008400000 */
[----:B------:R-:W3:Y:S04]  /*dbd0*/  LDL.LU R225, [R1+0x24] ;  /* 0x0000240001e17983 */ /* 0x000ee80000300800 */
[----:B------:R-:W4:Y:S01]  /*dbe0*/  LDL.LU R224, [R1+0x28] ;  /* 0x0000280001e07983 */ /* 0x000f220000300800 */
[----:B------:R-:W-:-:S03]  /*dbf0*/  FMUL R3, R226, UR20 ;  /* 0x00000014e2037c20 */ /* 0x000fc60008400000 */
[----:B------:R-:W4:Y:S04]  /*dc00*/  LDL.LU R226, [R1+0x2c] ;  /* 0x00002c0001e27983 */ /* 0x000f280000300800 */
[----:B------:R-:W4:Y:S04]  /*dc10*/  LDL.LU R227, [R1+0x30] ;  /* 0x0000300001e37983 */ /* 0x000f280000300800 */
[----:B------:R-:W-:Y:S01]  /*dc20*/  @!P5 STG.E.U8 desc[UR14][R30.64+0x38], R9 ;  /* 0x000038091e00d986 */ /* 0x000fe2000c10110e */
[----:B------:R-:W-:-:S03]  /*dc30*/  ISETP.LT.OR P5, PT, R41, 0x41, !P0 ;  /* 0x000000412900780c */ /* 0x000fc600047a1670 */
[----:B------:R0:W-:Y:S01]  /*dc40*/  @!P6 STG.E.U8 desc[UR14][R30.64+0x39], R7 ;  /* 0x000039071e00e986 */ /* 0x0001e2000c10110e */
[----:B------:R-:W-:-:S03]  /*dc50*/  ISETP.LT.OR P6, PT, R41, 0x42, !P0 ;  /* 0x000000422900780c */ /* 0x000fc600047c1670 */
[----:B------:R-:W-:Y:S01]  /*dc60*/  @!P3 STG.E.U8 desc[UR14][R28.64+0x40], R11 ;  /* 0x0000400b1c00b986 */ /* 0x000fe2000c10110e */
[----:B------:R-:W-:-:S03]  /*dc70*/  ISETP.LT.OR P3, PT, R41, 0x49, !P1 ;  /* 0x000000492900780c */ /* 0x000fc60004f61670 */
[----:B------:R1:W-:Y:S01]  /*dc80*/  @!P2 STG.E.U8 desc[UR14][R28.64+0x41], R5 ;  /* 0x000041051c00a986 */ /* 0x0003e2000c10110e */
[----:B0-----:R-:W-:-:S03]  /*dc90*/  F2FP.SATFINITE.E4M3.F32.PACK_AB_MERGE_C R7, RZ, R0, RZ ;  /* 0x00000000ff07723e */ /* 0x001fc600048070ff */
[----:B------:R-:W-:Y:S01]  /*dca0*/  @!P5 STG.E.U8 desc[UR14][R30.64+0x40], R13 ;  /* 0x0000400d1e00d986 */ /* 0x000fe2000c10110e */
[C---:B------:R-:W-:Y:S02]  /*dcb0*/  ISETP.LT.OR P2, PT, R41.reuse, 0x4a, !P1 ;  /* 0x0000004a2900780c */ /* 0x040fe40004f41670 */
[----:B-1----:R-:W-:Y:S01]  /*dcc0*/  F2FP.SATFINITE.E4M3.F32.PACK_AB_MERGE_C R5, RZ, R2, RZ ;  /* 0x00000002ff05723e */ /* 0x002fe200048070ff */
[----:B------:R0:W-:Y:S01]  /*dcd0*/  @!P6 STG.E.U8 desc[UR14][R30.64+0x41], R7 ;  /* 0x000041071e00e986 */ /* 0x0001e2000c10110e */
[C---:B------:R-:W-:Y:S02]  /*dce0*/  ISETP.LT.OR P5, PT, R41.reuse, 0x49, !P0 ;  /* 0x000000492900780c */ /* 0x040fe400047a1670 */
[C---:B------:R-:W-:Y:S01]  /*dcf0*/  ISETP.LT.OR P6, PT, R41.reuse, 0x4a, !P0 ;  /* 0x0000004a2900780c */ /* 0x040fe200047c1670 */
[----:B------:R1:W-:Y:S01]  /*dd00*/  @!P3 STG.E.U8 desc[UR14][R28.64+0x48], R5 ;  /* 0x000048051c00b986 */ /* 0x0003e2000c10110e */
[----:B------:R-:W-:Y:S02]  /*dd10*/  ISETP.LT.OR P3, PT, R41, 0x51, !P1 ;  /* 0x000000512900780c */ /* 0x000fe40004f61670 */
[----:B------:R-:W-:-:S02]  /*dd20*/  F2FP.SATFINITE.E4M3.F32.PACK_AB_MERGE_C R9, RZ, R3, RZ ;  /* 0x00000003ff09723e */ /* 0x000fc400048070ff */
[----:B------:R-:W-:-:S03]  /*dd30*/  F2FP.SATFINITE.E4M3.F32.PACK_AB_MERGE_C R11, RZ, R4, RZ ;  /* 0x00000004ff0b723e */ /* 0x000fc600048070ff */
[----:B------:R1:W-:Y:S04]  /*dd40*/  @!P2 STG.E.U8 desc[UR14][R28.64+0x49], R9 ;  /* 0x000049091c00a986 */ /* 0x0003e8000c10110e */
[----:B------:R-:W-:Y:S01]  /*dd50*/  @!P5 STG.E.U8 desc[UR14][R30.64+0x48], R11 ;  /* 0x0000480b1e00d986 */ /* 0x000fe2000c10110e */
[----:B------:R-:W-:-:S03]  /*dd60*/  FMUL R0, R221, UR20 ;  /* 0x00000014dd007c20 */ /* 0x000fc60008400000 */
[----:B------:R-:W4:Y:S02]  /*dd70*/  LDL.LU R221, [R1+0x34] ;  /* 0x0000340001dd7983 */ /* 0x000f240000300800 */
[----:B0-----:R-:W-:-:S05]  /*dd80*/  F2FP.SATFINITE.E4M3.F32.PACK_AB_MERGE_C R7, RZ, R0, RZ ;  /* 0x00000000ff07723e */ /* 0x001fca00048070ff */
[----:B------:R-:W-:Y:S01]  /*dd90*/  @!P6 STG.E.U8 desc[UR14][R30.64+0x49], R7 ;  /* 0x000049071e00e986 */ /* 0x000fe2000c10110e */
[----:B--2---:R-:W-:-:S03]  /*dda0*/  FMUL R2, R220, UR20 ;  /* 0x00000014dc027c20 */ /* 0x004fc60008400000 */
[----:B------:R-:W2:Y:S02]  /*ddb0*/  LDL.LU R220, [R1+0x38] ;  /* 0x0000380001dc7983 */ /* 0x000ea40000300800 */
[----:B-1----:R-:W-:-:S05]  /*ddc0*/  F2FP.SATFINITE.E4M3.F32.PACK_AB_MERGE_C R5, RZ, R2, RZ ;  /* 0x00000002ff05723e */ /* 0x002fca00048070ff */
[----:B------:R0:W-:Y:S01]  /*ddd0*/  @!P3 STG.E.U8 desc[UR14][R28.64+0x50], R5 ;  /* 0x000050051c00b986 */ /* 0x0001e2000c10110e */
[----:B------:R-:W-:-:S03]  /*dde0*/  FMUL R3, R222, UR20 ;  /* 0x00000014de037c20 */ /* 0x000fc60008400000 */
[----:B------:R-:W2:Y:S02]  /*ddf0*/  LDL.LU R222, [R1+0x3c] ;  /* 0x00003c0001de7983 */ /* 0x000ea40000300800 */
[----:B------:R-:W-:Y:S01]  /*de00*/  F2FP.SATFINITE.E4M3.F32.PACK_AB_MERGE_C R9, RZ, R3, RZ ;  /* 0x00000003ff09723e */ /* 0x000fe200048070ff */
[----:B------:R-:W-:Y:S02]  /*de10*/  FMUL R0, R223, UR20 ;  /* 0x00000014df007c20 */ /* 0x000fe40008400000 */
[----:B------:R-:W2:Y:S03]  /*de20*/  LDL.LU R223, [R1+0x40] ;  /* 0x0000400001df7983 */ /* 0x000ea60000300800 */
[----:B------:R-:W-:Y:S01]  /*de30*/  F2FP.SATFINITE.E4M3.F32.PACK_AB_MERGE_C R13, RZ, R0, RZ ;  /* 0x00000000ff0d723e */ /* 0x000fe200048070ff */
[----:B---3--:R-:W-:Y:S02]  /*de40*/  FMUL R2, R225, UR20 ;  /* 0x00000014e1027c20 */ /* 0x008fe40008400000 */
[----:B------:R-:W3:Y:S01]  /*de50*/  LDL.LU R225, [R1+0x44] ;  /* 0x0000440001e17983 */ /* 0x000ee20000300800 */
[----:B----4-:R-:W-:-:S03]  /*de60*/  FMUL R0, R224, UR20 ;  /* 0x00000014e0007c20 */ /* 0x010fc60008400000 */
[----:B------:R-:W4:Y:S01]  /*de70*/  LDL.LU R224, [R1+0x48] ;  /* 0x0000480001e07983 */ /* 0x000f220000300800 */
[----:B------:R-:W-:Y:S01]  /*de80*/  FMUL R3, R226, UR20 ;  /* 0x00000014e2037c20 */ /* 0x000fe20008400000 */
[----:B0-----:R-:W-:Y:S02]  /*de90*/  F2FP.SATFINITE.E4M3.F32.PACK_AB_MERGE_C R5, RZ, R0, RZ ;  /* 0x00000000ff05723e */ /* 0x001fe400048070ff */
[----:B------:R-:W4:Y:S01]  /*dea0*/  LDL.LU R226, [R1+0x4c] ;  /* 0x00004c0001e27983 */ /* 0x000f220000300800 */
[----:B------:R-:W-:-:S03]  /*deb0*/  FMUL R0, R227, UR20 ;  /* 0x00000014e3007c20 */ /* 0x000fc60008400000 */
[----:B------:R-:W4:Y:S01]  /*dec0*/  LDL.LU R227, [R1+0x50] ;  /* 0x0000500001e37983 */ /* 0x000f220000300800 */
[C---:B------:R-:W-:Y:S02]  /*ded0*/  ISETP.LT.OR P2, PT, R41.reuse, 0x52, !P1 ;  /* 0x000000522900780c */ /* 0x040fe40004f41670 */
[C---:B------:R-:W-:Y:S01]  /*dee0*/  ISETP.LT.OR P6, PT, R41.reuse, 0x52, !P0 ;  /* 0x000000522900780c */ /* 0x040fe200047c1670 */
[----:B------:R-:W4:Y:S01]  /*def0*/  LDL.LU R219, [R1+0x54] ;  /* 0x0000540001db7983 */ /* 0x000f220000300800 */
[C---:B------:R-:W-:Y:S02]  /*df00*/  ISETP.LT.OR P5, PT, R41.reuse, 0x51, !P0 ;  /* 0x000000512900780c */ /* 0x040fe400047a1670 */
[----:B------:R-:W-:Y:S02]  /*df10*/  ISETP.LT.OR P3, PT, R41, 0x59, !P1 ;  /* 0x000000592900780c */ /* 0x000fe40004f61670 */
[----:B------:R-:W-:Y:S02]  /*df20*/  F2FP.SATFINITE.E4M3.F32.PACK_AB_MERGE_C R7, RZ, R2, RZ ;  /* 0x00000002ff07723e */ /* 0x000fe400048070ff */
[----:B------:R-:W-:-:S03]  /*df30*/  F2FP.SATFINITE.E4M3.F32.PACK_AB_MERGE_C R11, RZ, R0, RZ ;  /* 0x00000000ff0b723e */ /* 0x000fc600048070ff */
[----:B------:R0:W-:Y:S01]  /*df40*/  @!P2 STG.E.U8 desc[UR14][R28.64+0x51], R9 ;  /* 0x000051091c00a986 */ /* 0x0001e2000c10110e */
[----:B------:R-:W-:-:S03]  /*df50*/  ISETP.LT.OR P2, PT, R41, 0x5a, !P1 ;  /* 0x0000005a2900780c */ /* 0x000fc60004f41670 */
[----:B------:R-:W-:Y:S01]  /*df60*/  @!P6 STG.E.U8 desc[UR14][R30.64+0x51], R7 ;  /* 0x000051071e00e986 */ /* 0x000fe2000c10110e */
[----:B------:R-:W-:-:S03]  /*df70*/  ISETP.LT.OR P6, PT, R41, 0x5a, !P0 ;  /* 0x0000005a2900780c */ /* 0x000fc600047c1670 */
[----:B------:R-:W-:Y:S01]  /*df80*/  @!P5 STG.E.U8 desc[UR14][R30.64+0x50], R13 ;  /* 0x0000500d1e00d986 */ /* 0x000fe2000c10110e */
[----:B0-----:R-:W-:-:S03]  /*df90*/  F2FP.SATFINITE.E4M3.F32.PACK_AB_MERGE_C R9, RZ, R3, RZ ;  /* 0x00000003ff09723e */ /* 0x001fc600048070ff */
[----:B------:R0:W-:Y:S04]  /*dfa0*/  @!P3 STG.E.U8 desc[UR14][R28.64+0x58], R5 ;  /* 0x000058051c00b986 */ /* 0x0001e8000c10110e */
[----:B------:R1:W-:Y:S01]  /*dfb0*/  @!P2 STG.E.U8 desc[UR14][R28.64+0x59], R9 ;  /* 0x000059091c00a986 */ /* 0x0003e2000c10110e */
[----:B------:R-:W-:-:S03]  /*dfc0*/  FMUL R0, R221, UR20 ;  /* 0x00000014dd007c20 */ /* 0x000fc60008400000 */
[----:B------:R-:W4:Y:S02]  /*dfd0*/  LDL.LU R221, [R1+0x58] ;  /* 0x0000580001dd7983 */ /* 0x000f240000300800 */
[----:B0-----:R-:W-:-:S05]  /*dfe0*/  F2FP.SATFINITE.E4M3.F32.PACK_AB_MERGE_C R5, RZ, R0, RZ ;  /* 0x00000000ff05723e */ /* 0x001fca00048070ff */
[----:B------:R0:W-:Y:S01]  /*dff0*/  @!P6 STG.E.U8 desc[UR14][R30.64+0x59], R5 ;  /* 0x000059051e00e986 */ /* 0x0001e2000c10110e */
[----:B--2---:R-:W-:-:S03]  /*e000*/  FMUL R2, R220, UR20 ;  /* 0x00000014dc027c20 */ /* 0x004fc60008400000 */
[----:B------:R-:W2:Y:S02]  /*e010*/  LDL.LU R220, [R1+0x5c] ;  /* 0x00005c0001dc7983 */ /* 0x000ea40000300800 */
[----:B------:R-:W-:Y:S01]  /*e020*/  F2FP.SATFINITE.E4M3.F32.PACK_AB_MERGE_C R7, RZ, R2, RZ ;  /* 0x00000002ff07723e */ /* 0x000fe200048070ff */
[----:B------:R-:W-:Y:S02]  /*e030*/  FMUL R3, R222, UR20 ;  /* 0x00000014de037c20 */ /* 0x000fe40008400000 */
[----:B------:R-:W2:Y:S03]  /*e040*/  LDL.LU R222, [R1+0x60] ;  /* 0x0000600001de7983 */ /* 0x000ea60000300800 */
[----:B-1----:R-:W-:Y:S01]  /*e050*/  F2FP.SATFINITE.E4M3.F32.PACK_AB_MERGE_C R9, RZ, R3, RZ ;  /* 0x00000003ff09723e */ /* 0x002fe200048070ff */
[----:B------:R-:W-:Y:S02]  /*e060*/  FMUL R4, R223, UR20 ;  /* 0x00000014df047c20 */ /* 0x000fe40008400000 */
[----:B------:R-:W2:Y:S01]  /*e070*/  LDL.LU R223, [R1+0x64] ;  /* 0x0000640001df7983 */ /* 0x000ea20000300800 */
[----:B---3--:R-:W-:-:S03]  /*e080*/  FMUL R0, R225, UR20 ;  /* 0x00000014e1007c20 */ /* 0x008fc60008400000 */
[----:B------:R-:W3:Y:S01]  /*e090*/  LDL.LU R225, [R1+0x68] ;  /* 0x0000680001e17983 */ /* 0x000ee20000300800 */
[----:B----4-:R-:W-:Y:S01]  /*e0a0*/  FMUL R2, R224, UR20 ;  /* 0x00000014e0027c20 */ /* 0x010fe20008400000 */
[----:B0-----:R-:W-:Y:S02]  /*e0b0*/  F2FP.SATFINITE.E4M3.F32.PACK_AB_MERGE_C R5, RZ, R0, RZ ;  /* 0x00000000ff05723e */ /* 0x001fe400048070ff */
[----:B------:R-:W4:Y:S01]  /*e0c0*/  LDL.LU R224, [R1+0x6c] ;  /* 0x00006c0001e07983 */ /* 0x000f220000300800 */
[----:B------:R-:W-:-:S03]  /*e0d0*/  FMUL R3, R226, UR20 ;  /* 0x00000014e2037c20 */ /* 0x000fc60008400000 */
[----:B------:R-:W4:Y:S01]  /*e0e0*/  LDL.LU R226, [R1+0x70] ;  /* 0x0000700001e27983 */ /* 0x000f220000300800 */
[----:B------:R-:W-:-:S03]  /*e0f0*/  FMUL R0, R227, UR20 ;  /* 0x00000014e3007c20 */ /* 0x000fc60008400000 */
[----:B------:R-:W4:Y:S01]  /*e100*/  LDL.LU R227, [R1+0x74] ;  /* 0x0000740001e37983 */ /* 0x000f220000300800 */
[C---:B------:R-:W-:Y:S02]  /*e110*/  ISETP.LT.OR P5, PT, R41.reuse, 0x59, !P0 ;  /* 0x000000592900780c */ /* 0x040fe400047a1670 */
[C---:B------:R-:W-:Y:S02]  /*e120*/  ISETP.LT.OR P2, PT, R41.reuse, 0x62, !P1 ;  /* 0x000000622900780c */ /* 0x040fe40004f41670 */
[C---:B------:R-:W-:Y:S02]  /*e130*/  ISETP.LT.OR P3, PT, R41.reuse, 0x61, !P1 ;  /* 0x000000612900780c */ /* 0x040fe40004f61670 */
[----:B------:R-:W-:-:S07]  /*e140*/  ISETP.LT.OR P6, PT, R41, 0x62, !P0 ;  /* 0x000000622900780c */ /* 0x000fce00047c1670 */
[----:B------:R-:W-:Y:S01]  /*e150*/  @!P5 STG.E.U8 desc[UR14][R30.64+0x58], R11 ;  /* 0x0000580b1e00d986 */ /* 0x000fe2000c10110e */
[----:B------:R-:W-:-:S03]  /*e160*/  ISETP.LT.OR P5, PT, R41, 0x61, !P0 ;  /* 0x000000612900780c */ /* 0x000fc600047a1670 */
[----:B------:R0:W-:Y:S01]  /*e170*/  @!P2 STG.E.U8 desc[UR14][R28.64+0x61], R9 ;  /* 0x000061091c00a986 */ /* 0x0001e2000c10110e */
[----:B------:R-:W-:-:S03]  /*e180*/  ISETP.LT.OR P2, PT, R41, 0x6a, !P1 ;  /* 0x0000006a2900780c */ /* 0x000fc60004f41670 */
[----:B------:R1:W-:Y:S01]  /*e190*/  @!P3 STG.E.U8 desc[UR14][R28.64+0x60], R7 ;  /* 0x000060071c00b986 */ /* 0x0003e2000c10110e */
[----:B------:R-:W-:Y:S02]  /*e1a0*/  ISETP.LT.OR P3, PT, R41, 0x69, !P1 ;  /* 0x000000692900780c */ /* 0x000fe40004f61670 */
[----:B------:R-:W-:Y:S01]  /*e1b0*/  F2FP.SATFINITE.E4M3.F32.PACK_AB_MERGE_C R13, RZ, R4, RZ ;  /* 0x00000004ff0d723e */ /* 0x000fe200048070ff */
[----:B------:R1:W-:Y:S01]  /*e1c0*/  @!P6 STG.E.U8 desc[UR14][R30.64+0x61], R5 ;  /* 0x000061051e00e986 */ /* 0x0003e2000c10110e */
[----:B0-----:R-:W-:-:S03]  /*e1d0*/  F2FP.SATFINITE.E4M3.F32.PACK_AB_MERGE_C R9, RZ, R3, RZ ;  /* 0x00000003ff09723e */ /* 0x001fc600048070ff */
[----:B------:R-:W-:Y:S01]  /*e1e0*/  @!P5 STG.E.U8 desc[UR14][R30.64+0x60], R13 ;  /* 0x0000600d1e00d986 */ /* 0x000fe2000c10110e */
[----:B-1----:R-:W-:-:S03]  /*e1f0*/  F2FP.SATFINITE.E4M3.F32.PACK_AB_MERGE_C R7, RZ, R2, RZ ;  /* 0x00000002ff07723e */ /* 0x002fc600048070ff */
[----:B------:R-:W-:Y:S01]  /*e200*/  @!P2 STG.E.U8 desc[UR14][R28.64+0x69], R9 ;  /* 0x000069091c00a986 */ /* 0x000fe2000c10110e */
[C---:B------:R-:W-:Y:S02]  /*e210*/  ISETP.LT.OR P5, PT, R41.reuse, 0x69, !P0 ;  /* 0x000000692900780c */ /* 0x040fe400047a1670 */
[C---:B------:R-:W-:Y:S01]  /*e220*/  ISETP.LT.OR P6, PT, R41.reuse, 0x6a, !P0 ;  /* 0x0000006a2900780c */ /* 0x040fe200047c1670 */
[----:B------:R0:W-:Y:S01]  /*e230*/  @!P3 STG.E.U8 desc[UR14][R28.64+0x68], R7 ;  /* 0x000068071c00b986 */ /* 0x0001e2000c10110e */
[----:B------:R-:W-:Y:S01]  /*e240*/  ISETP.LT.OR P2, PT, R41, 0x72, !P1 ;  /* 0x000000722900780c */ /* 0x000fe20004f41670 */
[----:B------:R-:W-:Y:S01]  /*e250*/  FMUL R2, R219, UR20 ;  /* 0x00000014db027c20 */ /* 0x000fe20008400000 */
[----:B------:R-:W-:Y:S02]  /*e260*/  ISETP.LT.OR P3, PT, R41, 0x71, !P1 ;  /* 0x000000712900780c */ /* 0x000fe40004f61670 */
[----:B------:R-:W-:Y:S02]  /*e270*/  F2FP.SATFINITE.E4M3.F32.PACK_AB_MERGE_C R11, RZ, R0, RZ ;  /* 0x00000000ff0b723e */ /* 0x000fe400048070ff */
[----:B------:R-:W-:-:S03]  /*e280*/  F2FP.SATFINITE.E4M3.F32.PACK_AB_MERGE_C R5, RZ, R2, RZ ;  /* 0x00000002ff05723e */ /* 0x000fc600048070ff */
[----:B------:R-:W-:Y:S01]  /*e290*/  @!P5 STG.E.U8 desc[UR14][R30.64+0x68], R11 ;  /* 0x0000680b1e00d986 */ /* 0x000fe2000c10110e */
[----:B------:R-:W-:-:S03]  /*e2a0*/  ISETP.LT.OR P5, PT, R41, 0x71, !P0 ;  /* 0x000000712900780c */ /* 0x000fc600047a1670 */
[----:B------:R-:W-:Y:S01]  /*e2b0*/  @!P6 STG.E.U8 desc[UR14][R30.64+0x69], R5 ;  /* 0x000069051e00e986 */ /* 0x000fe2000c10110e */
[----:B------:R-:W-:Y:S01]  /*e2c0*/  ISETP.LT.OR P6, PT, R41, 0x72, !P0 ;  /* 0x000000722900780c */ /* 0x000fe200047c1670 */
[----:B------:R-:W-:-:S05]  /*e2d0*/  FMUL R0, R221, UR20 ;  /* 0x00000014dd007c20 */ /* 0x000fca0008400000 */
[----:B0-----:R-:W-:-:S05]  /*e2e0*/  F2FP.SATFINITE.E4M3.F32.PACK_AB_MERGE_C R7, RZ, R0, RZ ;  /* 0x00000000ff07723e */ /* 0x001fca00048070ff */
[----:B------:R0:W-:Y:S01]  /*e2f0*/  @!P3 STG.E.U8 desc[UR14][R28.64+0x70], R7 ;  /* 0x000070071c00b986 */ /* 0x0001e2000c10110e */
[C---:B------:R-:W-:Y:S02]  /*e300*/  ISETP.LT.OR P3, PT, R41.reuse, 0x79, !P0 ;  /* 0x000000792900780c */ /* 0x040fe40004761670 */
[----:B------:R-:W-:Y:S01]  /*e310*/  ISETP.LT.OR P0, PT, R41, 0x7a, !P0 ;  /* 0x0000007a2900780c */ /* 0x000fe20004701670 */
[----:B--2---:R-:W-:-:S05]  /*e320*/  FMUL R3, R220, UR20 ;  /* 0x00000014dc037c20 */ /* 0x004fca0008400000 */
[----:B------:R-:W-:-:S05]  /*e330*/  F2FP.SATFINITE.E4M3.F32.PACK_AB_MERGE_C R9, RZ, R3, RZ ;  /* 0x00000003ff09723e */ /* 0x000fca00048070ff */
[----:B------:R1:W-:Y:S01]  /*e340*/  @!P2 STG.E.U8 desc[UR14][R28.64+0x71], R9 ;  /* 0x000071091c00a986 */ /* 0x0003e2000c10110e */
[C---:B------:R-:W-:Y:S02]  /*e350*/  ISETP.LT.OR P2, PT, R41.reuse, 0x79, !P1 ;  /* 0x000000792900780c */ /* 0x040fe40004f41670 */
[----:B------:R-:W-:Y:S01]  /*e360*/  ISETP.LT.OR P1, PT, R41, 0x7a, !P1 ;  /* 0x0000007a2900780c */ /* 0x000fe20004f21670 */
[----:B------:R-:W-:-:S05]  /*e370*/  FMUL R0, R222, UR20 ;  /* 0x00000014de007c20 */ /* 0x000fca0008400000 */
[----:B------:R-:W-:-:S05]  /*e380*/  F2FP.SATFINITE.E4M3.F32.PACK_AB_MERGE_C R13, RZ, R0, RZ ;  /* 0x00000000ff0d723e */ /* 0x000fca00048070ff */
[----:B------:R2:W-:Y:S01]  /*e390*/  @!P5 STG.E.U8 desc[UR14][R30.64+0x70], R13 ;  /* 0x0000700d1e00d986 */ /* 0x0005e2000c10110e */
[----:B------:R-:W-:Y:S01]  /*e3a0*/  FMUL R0, R223, UR20 ;  /* 0x00000014df007c20 */ /* 0x000fe20008400000 */
[----:B---3--:R-:W-:Y:S01]  /*e3b0*/  FMUL R2, R225, UR20 ;  /* 0x00000014e1027c20 */ /* 0x008fe20008400000 */
[----:B----4-:R-:W-:-:S03]  /*e3c0*/  FMUL R3, R224, UR20 ;  /* 0x00000014e0037c20 */ /* 0x010fc60008400000 */
[----:B0-----:R-:W-:Y:S01]  /*e3d0*/  F2FP.SATFINITE.E4M3.F32.PACK_AB_MERGE_C R7, RZ, R0, RZ ;  /* 0x00000000ff07723e */ /* 0x001fe200048070ff */
[----:B------:R-:W-:Y:S01]  /*e3e0*/  FMUL R4, R226, UR20 ;  /* 0x00000014e2047c20 */ /* 0x000fe20008400000 */
[----:B------:R-:W-:Y:S01]  /*e3f0*/  FMUL R5, R227, UR20 ;  /* 0x00000014e3057c20 */ /* 0x000fe20008400000 */
[----:B-1----:R-:W-:Y:S02]  /*e400*/  F2FP.SATFINITE.E4M3.F32.PACK_AB_MERGE_C R9, RZ, R2, RZ ;  /* 0x00000002ff09723e */ /* 0x002fe400048070ff */
[----:B------:R-:W-:Y:S02]  /*e410*/  F2FP.SATFINITE.E4M3.F32.PACK_AB_MERGE_C R3, RZ, R3, RZ ;  /* 0x00000003ff03723e */ /* 0x000fe400048070ff */
[----:B------:R-:W-:Y:S02]  /*e420*/  F2FP.SATFINITE.E4M3.F32.PACK_AB_MERGE_C R11, RZ, R4, RZ ;  /* 0x00000004ff0b723e */ /* 0x000fe400048070ff */
[----:B------:R-:W-:Y:S01]  /*e430*/  F2FP.SATFINITE.E4M3.F32.PACK_AB_MERGE_C R5, RZ, R5, RZ ;  /* 0x00000005ff05723e */ /* 0x000fe200048070ff */
[----:B------:R2:W-:Y:S04]  /*e440*/  @!P6 STG.E.U8 desc[UR14][R30.64+0x71], R7 ;  /* 0x000071071e00e986 */ /* 0x0005e8000c10110e */
[----:B------:R2:W-:Y:S04]  /*e450*/  @!P2 STG.E.U8 desc[UR14][R28.64+0x78], R9 ;  /* 0x000078091c00a986 */ /* 0x0005e8000c10110e */
[----:B------:R2:W-:Y:S04]  /*e460*/  @!P1 STG.E.U8 desc[UR14][R28.64+0x79], R3 ;  /* 0x000079031c009986 */ /* 0x0005e8000c10110e */
[----:B------:R2:W-:Y:S04]  /*e470*/  @!P3 STG.E.U8 desc[UR14][R30.64+0x78], R11 ;  /* 0x0000780b1e00b986 */ /* 0x0005e8000c10110e */
[----:B------:R2:W-:Y:S02]  /*e480*/  @!P0 STG.E.U8 desc[UR14][R30.64+0x79], R5 ;  /* 0x000079051e008986 */ /* 0x0005e4000c10110e */
.L_x_290:
[----:B------:R-:W-:Y:S05]  /*e490*/  BSYNC B0 ;  /* 0x0000000000007941 */ /* 0x000fea0003800000 */
.L_x_32:
[----:B0-2---:R-:W2:Y:S04]  /*e4a0*/  LDL.LU R3, [R1+0x78] ;  /* 0x0000780001037983 */ /* 0x005ea80000300800 */
[----:B-----5:R-:W2:Y:S01]  /*e4b0*/  LDL.LU R2, [R1+0x7c] ;  /* 0x00007c0001027983 */ /* 0x020ea20000300800 */
[----:B------:R-:W-:Y:S01]  /*e4c0*/  ULDC UR6, c[0x0][0xc] ;  /* 0x0000030000067ab9 */ /* 0x000fe20000000800 */
[----:B------:R-:W-:Y:S01]  /*e4d0*/  ULDC UR7, c[0x0][0x10] ;  /* 0x0000040000077ab9 */ /* 0x000fe20000000800 */
[----:B------:R-:W2:Y:S01]  /*e4e0*/  LDC R5, c[0x0][0x14] ;  /* 0x00000500ff057b82 */ /* 0x000ea20000000800 */
[----:B------:R-:W-:Y:S01]  /*e4f0*/  UIMAD.WIDE.U32 UR6, UR6, UR7, URZ ;  /* 0x00000007060672a5 */ /* 0x000fe2000f8e003f */
[----:B------:R-:W-:Y:S01]  /*e500*/  PRMT R0, RZ, 0x7610, R0 ;  /* 0x00007610ff007816 */ /* 0x000fe20000000000 */
[----:B------:R-:W-:-:S04]  /*e510*/  UMOV UR22, 0xffffffff ;  /* 0xffffffff00167882 */ /* 0x000fc80000000000 */
[----:B--2---:R-:W-:-:S04]  /*e520*/  IMAD.WIDE.U32 R2, R5, UR6, R2 ;  /* 0x0000000605027c25 */ /* 0x004fc8000f8e0002 */
[----:B------:R-:W-:Y:S01]  /*e530*/  IMAD R5, R5, UR7, RZ ;  /* 0x0000000705057c24 */ /* 0x000fe2000f8e02ff */
[----:B------:R-:W-:Y:S01]  /*e540*/  ULDC.64 UR6, c[0x0][0x650] ;  /* 0x0001940000067ab9 */ /* 0x000fe20000000a00 */
[----:B------:R-:W-:Y:S01]  /*e550*/  IMAD.MOV.U32 R19, RZ, RZ, R2 ;  /* 0x000000ffff137224 */ /* 0x000fe200078e0002 */
[----:B------:R-:W-:Y:S01]  /*e560*/  ISETP.GE.U32.AND P0, PT, R2, UR6, PT ;  /* 0x0000000602007c0c */ /* 0x000fe2000bf06070 */
[----:B------:R-:W-:Y:S02]  /*e570*/  IMAD.IADD R22, R3, 0x1, R5 ;  /* 0x0000000103167824 */ /* 0x000fe400078e0205 */
[----:B------:R-:W-:-:S03]  /*e580*/  IMAD.MOV.U32 R2, RZ, RZ, -0x1 ;  /* 0xffffffffff027424 */ /* 0x000fc600078e00ff */
[----:B------:R0:W-:Y:S01]  /*e590*/  STL [R1+0x78], R22 ;  /* 0x0000781601007387 */ /* 0x0001e20000100800 */
[----:B------:R-:W-:-:S03]  /*e5a0*/  ISETP.GE.U32.AND.EX P0, PT, R22, UR7, PT, P0 ;  /* 0x0000000716007c0c */ /* 0x000fc6000bf06100 */
[----:B------:R0:W-:Y:S04]  /*e5b0*/  STL [R1+0x7c], R19 ;  /* 0x00007c1301007387 */ /* 0x0001e80000100800 */
[----:B------:R0:W-:Y:S06]  /*e5c0*/  STL [R1+0x80], R2 ;  /* 0x0000800201007387 */ /* 0x0001ec0000100800 */
[----:B------:R-:W-:Y:S05]  /*e5d0*/  @P0 BRA `(.L_x_291) ;  /* 0x00000004006c0947 */ /* 0x000fea0003800000 */
[----:B------:R-:W2:Y:S01]  /*e5e0*/  S2R R14, SR_CTAID.X ;  /* 0x00000000000e7919 */ /* 0x000ea20000002500 */
[----:B------:R-:W5:Y:S01]  /*e5f0*/  LDC.64 R8, c[0x0][0x628] ;  /* 0x00018a00ff087b82 */ /* 0x000f620000000a00 */
[----:B------:R-:W-:Y:S01]  /*e600*/  ULDC UR6, c[0x0][0x150] ;  /* 0x0000540000067ab9 */ /* 0x000fe20000000800 */
[----:B------:R-:W-:Y:S01]  /*e610*/  IMAD.MOV.U32 R6, RZ, RZ, R19 ;  /* 0x000000ffff067224 */ /* 0x000fe200078e0013 */
[----:B------:R-:W0:Y:S01]  /*e620*/  S2R R16, SR_CTAID.Y ;  /* 0x0000000000107919 */ /* 0x000e220000002600 */
[----:B------:R-:W-:-:S04]  /*e630*/  IMAD.MOV.U32 R7, RZ, RZ, R22 ;  /* 0x000000ffff077224 */ /* 0x000fc800078e0016 */
[----:B------:R-:W0:Y:S08]  /*e640*/  LDC R17, c[0x0][0x144] ;  /* 0x00005100ff117b82 */ /* 0x000e300000000800 */
[----:B------:R-:W0:Y:S08]  /*e650*/  LDC R10, c[0x0][0x630] ;  /* 0x00018c00ff0a7b82 */ /* 0x000e300000000800 */
[----:B------:R-:W0:Y:S01]  /*e660*/  LDC.64 R12, c[0x0][0x620] ;  /* 0x00018800ff0c7b82 */ /* 0x000e220000000a00 */
[----:B-----5:R-:W-:-:S04]  /*e670*/  ISETP.NE.U32.AND P0, PT, R8, RZ, PT ;  /* 0x000000ff0800720c */ /* 0x020fc80003f05070 */
[----:B------:R-:W-:Y:S02]  /*e680*/  ISETP.NE.AND.EX P0, PT, R9, RZ, PT, P0 ;  /* 0x000000ff0900720c */ /* 0x000fe40003f05300 */
[----:B--2---:R-:W-:-:S05]  /*e690*/  I2FP.F32.U32 R0, R14 ;  /* 0x0000000e00007245 */ /* 0x004fca0000201000 */
[----:B------:R-:W-:-:S04]  /*e6a0*/  FMUL R0, R0, UR6 ;  /* 0x0000000600007c20 */ /* 0x000fc80008400000 */
[----:B------:R2:W0:Y:S02]  /*e6b0*/  F2I.U32.TRUNC.NTZ R15, R0 ;  /* 0x00000000000f7305 */ /* 0x000424000020f000 */
[----:B------:R-:W-:Y:S05]  /*e6c0*/  @!P0 BRA `(.L_x_292) ;  /* 0x0000000000288947 */ /* 0x000fea0003800000 */
[----:B--2---:R-:W2:Y:S02]  /*e6d0*/  LDC R0, c[0x0][0x634] ;  /* 0x00018d00ff007b82 */ /* 0x004ea40000000800 */
[----:B--2---:R-:W-:-:S05]  /*e6e0*/  IADD3 R7, P0, R19, R0, RZ ;  /* 0x0000000013077210 */ /* 0x004fca0007f1e0ff */
[----:B------:R-:W-:-:S04]  /*e6f0*/  IMAD.X R11, RZ, RZ, R22, P0 ;  /* 0x000000ffff0b7224 */ /* 0x000fc800000e0616 */
[----:B0-----:R-:W-:-:S04]  /*e700*/  IMAD.WIDE.U32 R2, R11, R8, RZ ;  /* 0x000000080b027225 */ /* 0x001fc800078e00ff */
[----:B------:R-:W-:-:S04]  /*e710*/  IMAD.WIDE.U32 R4, P0, R7, R9, R2 ;  /* 0x0000000907047225 */ /* 0x000fc80007800002 */
[----:B------:R-:W-:-:S04]  /*e720*/  IMAD.WIDE.U32 R2, R7, R8, RZ ;  /* 0x0000000807027225 */ /* 0x000fc800078e00ff */
[----:B------:R-:W-:Y:S01]  /*e730*/  IMAD.X R7, RZ, RZ, RZ, P0 ;  /* 0x000000ffff077224 */ /* 0x000fe200000e06ff */
[----:B------:R-:W-:Y:S01]  /*e740*/  IADD3 RZ, P0, R3, R4, RZ ;  /* 0x0000000403ff7210 */ /* 0x000fe20007f1e0ff */
[----:B------:R-:W-:-:S04]  /*e750*/  IMAD.MOV.U32 R6, RZ, RZ, R5 ;  /* 0x000000ffff067224 */ /* 0x000fc800078e0005 */
[----:B------:R-:W-:-:S08]  /*e760*/  IMAD.WIDE.U32.X R6, R11, R9, R6, P0 ;  /* 0x000000090b067225 */ /* 0x000fd000000e0406 */
.L_x_292:
[-CC-:B0-----:R-:W-:Y:S01]  /*e770*/  SHF.R.U64 R24, R6, R10.reuse, R7.reuse ;  /* 0x0000000a06187219 */ /* 0x181fe20000001207 */
[----:B------:R-:W0:Y:S01]  /*e780*/  LDC.64 R20, c[0x0][0x640] ;  /* 0x00019000ff147b82 */ /* 0x000e220000000a00 */
[----:B--2---:R-:W-:Y:S01]  /*e790*/  SHF.R.U32.HI R0, RZ, R10, R7 ;  /* 0x0000000aff007219 */ /* 0x004fe20000011607 */
[----:B------:R-:W-:Y:S01]  /*e7a0*/  IMAD.MOV.U32 R2, RZ, RZ, R19 ;  /* 0x000000ffff027224 */ /* 0x000fe200078e0013 */
[----:B------:R-:W-:Y:S01]  /*e7b0*/  IADD3 R5, P0, RZ, -R24, RZ ;  /* 0x80000018ff057210 */ /* 0x000fe20007f1e0ff */
[----:B------:R-:W-:Y:S01]  /*e7c0*/  IMAD.MOV R15, RZ, RZ, -R15 ;  /* 0x000000ffff0f7224 */ /* 0x000fe200078e0a0f */
[----:B------:R-:W-:Y:S01]  /*e7d0*/  ULDC UR6, c[0x0][0x154] ;  /* 0x0000550000067ab9 */ /* 0x000fe20000000800 */
[----:B------:R-:W-:Y:S02]  /*e7e0*/  IMAD.MOV.U32 R7, RZ, RZ, 0x1 ;  /* 0x00000001ff077424 */ /* 0x000fe400078e00ff */
[----:B------:R-:W2:Y:S01]  /*e7f0*/  LDC R4, c[0x0][0x618] ;  /* 0x00018600ff047b82 */ /* 0x000ea20000000800 */
[----:B------:R-:W-:-:S02]  /*e800*/  IMAD.X R3, RZ, RZ, ~R0, P0 ;  /* 0x000000ffff037224 */ /* 0x000fc400000e0e00 */
[----:B------:R-:W-:Y:S02]  /*e810*/  IMAD R15, R17, R15, R14 ;  /* 0x0000000f110f7224 */ /* 0x000fe400078e020e */
[-C--:B------:R-:W-:Y:S02]  /*e820*/  IMAD R0, R3, R12.reuse, RZ ;  /* 0x0000000c03007224 */ /* 0x080fe400078e02ff */
[----:B------:R-:W-:Y:S01]  /*e830*/  IMAD.MOV.U32 R3, RZ, RZ, R22 ;  /* 0x000000ffff037224 */ /* 0x000fe200078e0016 */
[----:B------:R-:W5:Y:S01]  /*e840*/  LDC R6, c[0x0][0x608] ;  /* 0x00018200ff067b82 */ /* 0x000f620000000800 */
[----:B------:R-:W-:-:S04]  /*e850*/  IMAD.WIDE.U32 R2, R5, R12, R2 ;  /* 0x0000000c05027225 */ /* 0x000fc800078e0002 */
[----:B------:R-:W-:-:S03]  /*e860*/  IMAD R5, R5, R13, R0 ;  /* 0x0000000d05057224 */ /* 0x000fc600078e0200 */
[----:B------:R-:W1:Y:S01]  /*e870*/  LDC R18, c[0x0][0x658] ;  /* 0x00019600ff127b82 */ /* 0x000e620000000800 */
[----:B------:R-:W-:Y:S01]  /*e880*/  I2FP.F32.U32 R0, R16 ;  /* 0x0000001000007245 */ /* 0x000fe20000201000 */
[----:B------:R-:W-:Y:S01]  /*e890*/  IMAD.IADD R3, R3, 0x1, R5 ;  /* 0x0000000103037824 */ /* 0x000fe200078e0205 */
[----:B0-----:R-:W-:Y:S01]  /*e8a0*/  ISETP.NE.U32.AND P0, PT, R20, RZ, PT ;  /* 0x000000ff1400720c */ /* 0x001fe20003f05070 */
[----:B------:R-:W-:Y:S02]  /*e8b0*/  IMAD.MOV.U32 R5, RZ, RZ, -0x1 ;  /* 0xffffffffff057424 */ /* 0x000fe400078e00ff */
[----:B------:R-:W-:Y:S02]  /*e8c0*/  FMUL R0, R0, UR6 ;  /* 0x0000000600007c20 */ /* 0x000fe40008400000 */
[----:B------:R-:W0:Y:S01]  /*e8d0*/  LDC R13, c[0x0][0x148] ;  /* 0x00005200ff0d7b82 */ /* 0x000e220000000800 */
[----:B--2---:R-:W-:Y:S01]  /*e8e0*/  SHF.R.U64 R10, R2, R4, R3 ;  /* 0x00000004020a7219 */ /* 0x004fe20000001203 */
[----:B------:R2:W0:Y:S01]  /*e8f0*/  F2I.U32.TRUNC.NTZ R12, R0 ;  /* 0x00000000000c7305 */ /* 0x000422000020f000 */
[----:B------:R-:W-:-:S02]  /*e900*/  ISETP.NE.AND.EX P0, PT, R21, RZ, PT, P0 ;  /* 0x000000ff1500720c */ /* 0x000fc40003f05300 */
[----:B------:R-:W-:-:S03]  /*e910*/  SHF.R.U32.HI R3, RZ, R4, R3 ;  /* 0x00000004ff037219 */ /* 0x000fc60000011603 */
[----:B------:R-:W0:Y:S01]  /*e920*/  LDC R14, c[0x0][0x600] ;  /* 0x00018000ff0e7b82 */ /* 0x000e220000000800 */
[-CC-:B-----5:R-:W-:Y:S02]  /*e930*/  SHF.R.U64 R8, R10, R6.reuse, R3.reuse ;  /* 0x000000060a087219 */ /* 0x1a0fe40000001203 */
[----:B------:R-:W-:-:S05]  /*e940*/  SHF.R.U32.HI R3, RZ, R6, R3 ;  /* 0x00000006ff037219 */ /* 0x000fca0000011603 */
[----:B------:R-:W0:Y:S01]  /*e950*/  LDC R19, c[0x0][0x648] ;  /* 0x00019200ff137b82 */ /* 0x000e220000000800 */
[-CC-:B-1----:R-:W-:Y:S02]  /*e960*/  SHF.R.U64 R11, R8, R18.reuse, R3.reuse ;  /* 0x00000012080b7219 */ /* 0x182fe40000001203 */
[-C--:B------:R-:W-:Y:S02]  /*e970*/  SHF.L.U32 R5, R5, R18.reuse, RZ ;  /* 0x0000001205057219 */ /* 0x080fe400000006ff */
[-C--:B------:R-:W-:Y:S01]  /*e980*/  SHF.R.U32.HI R3, RZ, R18.reuse, R3 ;  /* 0x00000012ff037219 */ /* 0x080fe20000011603 */
[----:B------:R-:W-:Y:S01]  /*e990*/  IMAD.MOV.U32 R2, RZ, RZ, R11 ;  /* 0x000000ffff027224 */ /* 0x000fe200078e000b */
[----:B------:R-:W-:Y:S01]  /*e9a0*/  SHF.L.U32 R40, R7, R18, RZ ;  /* 0x0000001207287219 */ /* 0x000fe200000006ff */
[----:B------:R-:W1:Y:S01]  /*e9b0*/  LDC R22, c[0x0][0x638] ;  /* 0x00018e00ff167b82 */ /* 0x000e620000000800 */
[----:B------:R-:W-:-:S07]  /*e9c0*/  LOP3.LUT R17, RZ, R5, RZ, 0x33, !PT ;  /* 0x00000005ff117212 */ /* 0x000fce00078e33ff */
[----:B------:R-:W0:Y:S01]  /*e9d0*/  LDC R23, c[0x0][0x610] ;  /* 0x00018400ff177b82 */ /* 0x000e220000000800 */
[----:B--2---:R-:W-:Y:S05]  /*e9e0*/  @!P0 BRA `(.L_x_293) ;  /* 0x0000000000288947 */ /* 0x004fea0003800000 */
[----:B------:R-:W2:Y:S02]  /*e9f0*/  LDC R0, c[0x0][0x64c] ;  /* 0x00019300ff007b82 */ /* 0x000ea40000000800 */
[----:B--2---:R-:W-:-:S05]  /*ea00*/  IADD3 R7, P0, R11, R0, RZ ;  /* 0x000000000b077210 */ /* 0x004fca0007f1e0ff */
        /* <DEDUP_REMOVED lines=8> */
.L_x_293:
[----:B0-----:R-:W-:Y:S01]  /*ea90*/  SHF.R.U64 R0, R2, R19, R3 ;  /* 0x0000001302007219 */ /* 0x001fe20000001203 */
[----:B------:R-:W-:Y:S01]  /*eaa0*/  VIADD R3, R14, 0xffffffff ;  /* 0xffffffff0e037836 */ /* 0x000fe20000000000 */
[----:B------:R-:W-:Y:S01]  /*eab0*/  LOP3.LUT R5, R8, R17, RZ, 0xc0, !PT ;  /* 0x0000001108057212 */ /* 0x000fe200078ec0ff */
[----:B------:R-:W-:Y:S01]  /*eac0*/  IMAD.MOV R12, RZ, RZ, -R12 ;  /* 0x000000ffff0c7224 */ /* 0x000fe200078e0a0c */
[----:B------:R-:W-:Y:S01]  /*ead0*/  R2UR UR22, R24 ;  /* 0x00000000181672ca */ /* 0x000fe200000e0000 */
[----:B------:R-:W-:Y:S01]  /*eae0*/  IMAD.MOV R2, RZ, RZ, -R0 ;  /* 0x000000ffff027224 */ /* 0x000fe200078e0a00 */
[----:B------:R-:W-:Y:S01]  /*eaf0*/  LOP3.LUT R3, R10, R3, RZ, 0xc0, !PT ;  /* 0x000000030a037212 */ /* 0x000fe200078ec0ff */
[----:B------:R-:W-:Y:S02]  /*eb00*/  IMAD R40, R40, R0, R5 ;  /* 0x0000000028287224 */ /* 0x000fe400078e0205 */
[----:B------:R-:W-:Y:S02]  /*eb10*/  @P4 IMAD R15, R13, R12, R16 ;  /* 0x0000000c0d0f4224 */ /* 0x000fe400078e0210 */
[----:B-1----:R-:W-:-:S02]  /*eb20*/  IMAD R0, R2, R22, R11 ;  /* 0x0000001602007224 */ /* 0x002fc400078e020b */
[----:B------:R-:W-:Y:S02]  /*eb30*/  IMAD R40, R40, R23, R15 ;  /* 0x0000001728287224 */ /* 0x000fe400078e020f */
[----:B------:R-:W-:Y:S02]  /*eb40*/  IMAD R3, R0, R14, R3 ;  /* 0x0000000e00037224 */ /* 0x000fe400078e0203 */
[----:B------:R-:W-:-:S03]  /*eb50*/  IMAD.MOV.U32 R0, RZ, RZ, 0x1 ;  /* 0x00000001ff007424 */ /* 0x000fc600078e00ff */
[----:B------:R-:W-:Y:S02]  /*eb60*/  SEL R2, R3, R40, !P4 ;  /* 0x0000002803027207 */ /* 0x000fe40006000000 */
[----:B------:R-:W-:-:S03]  /*eb70*/  SEL R40, R40, R3, !P4 ;  /* 0x0000000328287207 */ /* 0x000fc60006000000 */
[----:B------:R2:W-:Y:S04]  /*eb80*/  STL [R1+0x80], R2 ;  /* 0x0000800201007387 */ /* 0x0005e80000100800 */
.L_x_291:
[----:B------:R0:W-:Y:S01]  /*eb90*/  STL [R1+0x84], R40 ;  /* 0x0000842801007387 */ /* 0x0001e20000100800 */
[----:B------:R-:W-:-:S13]  /*eba0*/  LOP3.LUT P0, RZ, R0, 0xff, RZ, 0xc0, !PT ;  /* 0x000000ff00ff7812 */ /* 0x000fda000780c0ff */
[----:B0-----:R-:W-:Y:S05]  /*ebb0*/  @P0 BRA `(.L_x_294) ;  /* 0xffffff24004c0947 */ /* 0x001fea000383ffff */
[----:B------:R-:W-:Y:S05]  /*ebc0*/  EXIT ;  /* 0x000000000000794d */ /* 0x000fea0003800000 */
.L_x_4:
[----:B------:R-:W2:Y:S01]  /*ebd0*/  LDL R16, [R1+0x7c] ;  /* 0x00007c0001107983 */ /* 0x000ea20000100800 */
[----:B------:R-:W-:-:S03]  /*ebe0*/  ULDC.64 UR4, c[0x0][0x650] ;  /* 0x0001940000047ab9 */ /* 0x000fc60000000a00 */
[----:B------:R-:W3:Y:S01]  /*ebf0*/  LDL R17, [R1+0x78] ;  /* 0x0000780001117983 */ /* 0x000ee20000100800 */
[----:B------:R-:W-:Y:S01]  /*ec00*/  PRMT R4, RZ, 0x7610, R4 ;  /* 0x00007610ff047816 */ /* 0x000fe20000000004 */
[----:B------:R-:W-:Y:S02]  /*ec10*/  IMAD.MOV.U32 R5, RZ, RZ, -0x1 ;  /* 0xffffffffff057424 */ /* 0x000fe400078e00ff */
[----:B------:R-:W-:Y:S02]  /*ec20*/  IMAD.MOV.U32 R6, RZ, RZ, -0x1 ;  /* 0xffffffffff067424 */ /* 0x000fe400078e00ff */
[----:B------:R-:W-:Y:S01]  /*ec30*/  IMAD.MOV.U32 R11, RZ, RZ, -0x1 ;  /* 0xffffffffff0b7424 */ /* 0x000fe200078e00ff */
[----:B--2---:R-:W-:-:S04]  /*ec40*/  ISETP.GE.U32.AND P0, PT, R16, UR4, PT ;  /* 0x0000000410007c0c */ /* 0x004fc8000bf06070 */
[----:B---3--:R-:W-:-:S13]  /*ec50*/  ISETP.GE.U32.AND.EX P0, PT, R17, UR5, PT, P0 ;  /* 0x0000000511007c0c */ /* 0x008fda000bf06100 */
[----:B------:R-:W-:Y:S05]  /*ec60*/  @P0 BRA `(.L_x_295) ;  /* 0x00000004005c0947 */ /* 0x000fea0003800000 */
        /* <DEDUP_REMOVED lines=18> */
.L_x_296:
[-CC-:B------:R-:W-:Y:S01]  /*ed90*/  SHF.R.U64 R11, R8, R12.reuse, R9.reuse ;  /* 0x0000000c080b7219 */ /* 0x180fe20000001209 */
[----:B------:R-:W0:Y:S01]  /*eda0*/  LDC.64 R20, c[0x0][0x640] ;  /* 0x00019000ff147b82 */ /* 0x000e220000000a00 */
[----:B------:R-:W-:Y:S01]  /*edb0*/  SHF.R.U32.HI R3, RZ, R12, R9 ;  /* 0x0000000cff037219 */ /* 0x000fe20000011609 */
[----:B------:R-:W-:Y:S01]  /*edc0*/  ULDC UR4, c[0x0][0x150] ;  /* 0x0000540000047ab9 */ /* 0x000fe20000000800 */
[----:B------:R-:W-:Y:S01]  /*edd0*/  IADD3 R7, P0, RZ, -R11, RZ ;  /* 0x8000000bff077210 */ /* 0x000fe20007f1e0ff */
[----:B------:R-:W-:Y:S01]  /*ede0*/  IMAD.MOV.U32 R4, RZ, RZ, R16 ;  /* 0x000000ffff047224 */ /* 0x000fe200078e0010 */
[----:B------:R-:W-:Y:S01]  /*edf0*/  I2FP.F32.U32 R6, R2 ;  /* 0x0000000200067245 */ /* 0x000fe20000201000 */
[----:B------:R-:W-:Y:S02]  /*ee00*/  IMAD.MOV.U32 R5, RZ, RZ, R17 ;  /* 0x000000ffff057224 */ /* 0x000fe400078e0011 */
[----:B------:R-:W1:Y:S01]  /*ee10*/  LDC R10, c[0x0][0x618] ;  /* 0x00018600ff0a7b82 */ /* 0x000e620000000800 */
[----:B------:R-:W-:-:S02]  /*ee20*/  IMAD.X R3, RZ, RZ, ~R3, P0 ;  /* 0x000000ffff037224 */ /* 0x000fc400000e0e03 */
[----:B------:R-:W-:Y:S01]  /*ee30*/  FMUL R9, R6, UR4 ;  /* 0x0000000406097c20 */ /* 0x000fe20008400000 */
[----:B------:R-:W-:Y:S01]  /*ee40*/  IMAD.WIDE.U32 R4, R7, R14, R4 ;  /* 0x0000000e07047225 */ /* 0x000fe200078e0004 */
[----:B------:R-:W-:-:S03]  /*ee50*/  ULDC UR4, c[0x0][0x154] ;  /* 0x0000550000047ab9 */ /* 0x000fc60000000800 */
[----:B------:R-:W-:Y:S01]  /*ee60*/  IMAD R6, R3, R14, RZ ;  /* 0x0000000e03067224 */ /* 0x000fe200078e02ff */
[----:B------:R-:W2:Y:S01]  /*ee70*/  LDC R13, c[0x0][0x144] ;  /* 0x00005100ff0d7b82 */ /* 0x000ea20000000800 */
[----:B------:R-:W3:Y:S02]  /*ee80*/  F2I.U32.TRUNC.NTZ R9, R9 ;  /* 0x0000000900097305 */ /* 0x000ee4000020f000 */
[----:B------:R-:W-:Y:S02]  /*ee90*/  IMAD R3, R7, R15, R6 ;  /* 0x0000000f07037224 */ /* 0x000fe400078e0206 */
[----:B------:R-:W-:Y:S02]  /*eea0*/  IMAD.MOV.U32 R6, RZ, RZ, -0x1 ;  /* 0xffffffffff067424 */ /* 0x000fe400078e00ff */
[----:B------:R-:W-:Y:S01]  /*eeb0*/  IMAD.IADD R3, R5, 0x1, R3 ;  /* 0x0000000105037824 */ /* 0x000fe200078e0203 */
[----:B------:R-:W4:Y:S01]  /*eec0*/  LDC R12, c[0x0][0x608] ;  /* 0x00018200ff0c7b82 */ /* 0x000f220000000800 */
[----:B------:R-:W-:-:S02]  /*eed0*/  I2FP.F32.U32 R5, R0 ;  /* 0x0000000000057245 */ /* 0x000fc40000201000 */
[----:B0-----:R-:W-:-:S03]  /*eee0*/  ISETP.NE.U32.AND P0, PT, R20, RZ, PT ;  /* 0x000000ff1400720c */ /* 0x001fc60003f05070 */
[----:B------:R-:W-:Y:S01]  /*eef0*/  FMUL R5, R5, UR4 ;  /* 0x0000000405057c20 */ /* 0x000fe20008400000 */
[----:B------:R-:W-:Y:S01]  /*ef00*/  ISETP.NE.AND.EX P0, PT, R21, RZ, PT, P0 ;  /* 0x000000ff1500720c */ /* 0x000fe20003f05300 */
[----:B------:R-:W0:Y:S01]  /*ef10*/  LDC R7, c[0x0][0x658] ;  /* 0x00019600ff077b82 */ /* 0x000e220000000800 */
[-C--:B-1----:R-:W-:Y:S01]  /*ef20*/  SHF.R.U64 R8, R4, R10.reuse, R3 ;  /* 0x0000000a04087219 */ /* 0x082fe20000001203 */
[----:B---3--:R-:W-:Y:S01]  /*ef30*/  IMAD.MOV R4, RZ, RZ, -R9 ;  /* 0x000000ffff047224 */ /* 0x008fe200078e0a09 */
[----:B------:R-:W-:Y:S02]  /*ef40*/  SHF.R.U32.HI R3, RZ, R10, R3 ;  /* 0x0000000aff037219 */ /* 0x000fe40000011603 */
[----:B------:R1:W3:Y:S03]  /*ef50*/  F2I.U32.TRUNC.NTZ R10, R5 ;  /* 0x00000005000a7305 */ /* 0x0002e6000020f000 */
[----:B------:R-:W1:Y:S01]  /*ef60*/  LDC R17, c[0x0][0x148] ;  /* 0x00005200ff117b82 */ /* 0x000e620000000800 */
[----:B--2---:R-:W-:-:S02]  /*ef70*/  IMAD R19, R13, R4, R2 ;  /* 0x000000040d137224 */ /* 0x004fc400078e0202 */
[----:B------:R-:W-:-:S05]  /*ef80*/  IMAD.MOV.U32 R4, RZ, RZ, 0x1 ;  /* 0x00000001ff047424 */ /* 0x000fca00078e00ff */
[----:B------:R-:W2:Y:S01]  /*ef90*/  LDC R14, c[0x0][0x600] ;  /* 0x00018000ff0e7b82 */ /* 0x000ea20000000800 */
[-CC-:B----4-:R-:W-:Y:S02]  /*efa0*/  SHF.R.U64 R13, R8, R12.reuse, R3.reuse ;  /* 0x0000000c080d7219 */ /* 0x190fe40000001203 */
[----:B------:R-:W-:-:S05]  /*efb0*/  SHF.R.U32.HI R2, RZ, R12, R3 ;  /* 0x0000000cff027219 */ /* 0x000fca0000011603 */
[----:B------:R-:W4:Y:S01]  /*efc0*/  LDC R16, c[0x0][0x648] ;  /* 0x00019200ff107b82 */ /* 0x000f220000000800 */
[-CC-:B0-----:R-:W-:Y:S02]  /*efd0*/  SHF.R.U64 R15, R13, R7.reuse, R2.reuse ;  /* 0x000000070d0f7219 */ /* 0x181fe40000001202 */
[-C--:B------:R-:W-:Y:S02]  /*efe0*/  SHF.L.U32 R6, R6, R7.reuse, RZ ;  /* 0x0000000706067219 */ /* 0x080fe400000006ff */
[-C--:B------:R-:W-:Y:S01]  /*eff0*/  SHF.R.U32.HI R3, RZ, R7.reuse, R2 ;  /* 0x00000007ff037219 */ /* 0x080fe20000011602 */
[----:B------:R-:W-:Y:S01]  /*f000*/  IMAD.MOV.U32 R2, RZ, RZ, R15 ;  /* 0x000000ffff027224 */ /* 0x000fe200078e000f */
[----:B------:R-:W-:Y:S01]  /*f010*/  SHF.L.U32 R12, R4, R7, RZ ;  /* 0x00000007040c7219 */ /* 0x000fe200000006ff */
[----:B------:R-:W0:Y:S01]  /*f020*/  LDC R18, c[0x0][0x638] ;  /* 0x00018e00ff127b82 */ /* 0x000e220000000800 */
[----:B------:R-:W-:-:S07]  /*f030*/  LOP3.LUT R22, RZ, R6, RZ, 0x33, !PT ;  /* 0x00000006ff167212 */ /* 0x000fce00078e33ff */
        /* <DEDUP_REMOVED lines=12> */
.L_x_297:
[----:B----4-:R-:W-:Y:S01]  /*f100*/  SHF.R.U64 R3, R2, R16, R3 ;  /* 0x0000001002037219 */ /* 0x010fe20000001203 */
[----:B--2---:R-:W-:Y:S01]  /*f110*/  VIADD R5, R14, 0xffffffff ;  /* 0xffffffff0e057836 */ /* 0x004fe20000000000 */
[----:B------:R-:W-:Y:S01]  /*f120*/  LOP3.LUT R2, R13, R22, RZ, 0xc0, !PT ;  /* 0x000000160d027212 */ /* 0x000fe200078ec0ff */
[----:B------:R-:W-:Y:S02]  /*f130*/  IMAD.MOV R10, RZ, RZ, -R10 ;  /* 0x000000ffff0a7224 */ /* 0x000fe400078e0a0a */
[----:B------:R-:W-:Y:S02]  /*f140*/  IMAD.MOV R4, RZ, RZ, -R3 ;  /* 0x000000ffff047224 */ /* 0x000fe400078e0a03 */
[----:B------:R-:W-:Y:S01]  /*f150*/  IMAD R2, R12, R3, R2 ;  /* 0x000000030c027224 */ /* 0x000fe200078e0202 */
[----:B------:R-:W-:Y:S01]  /*f160*/  LOP3.LUT R3, R8, R5, RZ, 0xc0, !PT ;  /* 0x0000000508037212 */ /* 0x000fe200078ec0ff */
[----:B------:R-:W-:Y:S02]  /*f170*/  @P4 IMAD R19, R17, R10, R0 ;  /* 0x0000000a11134224 */ /* 0x000fe400078e0200 */
[----:B0-----:R-:W-:-:S02]  /*f180*/  IMAD R0, R4, R18, R15 ;  /* 0x0000001204007224 */ /* 0x001fc400078e020f */
[----:B------:R-:W-:Y:S02]  /*f190*/  IMAD R5, R2, R23, R19 ;  /* 0x0000001702057224 */ /* 0x000fe400078e0213 */
[----:B------:R-:W-:Y:S02]  /*f1a0*/  IMAD R0, R0, R14, R3 ;  /* 0x0000000e00007224 */ /* 0x000fe400078e0203 */
[----:B------:R-:W-:-:S03]  /*f1b0*/  IMAD.MOV.U32 R4, RZ, RZ, 0x1 ;  /* 0x00000001ff047424 */ /* 0x000fc600078e00ff */
[----:B------:R-:W-:Y:S02]  /*f1c0*/  SEL R6, R0, R5, !P4 ;  /* 0x0000000500067207 */ /* 0x000fe40006000000 */
[----:B------:R-:W-:-:S07]  /*f1d0*/  SEL R5, R5, R0, !P4 ;  /* 0x0000000005057207 */ /* 0x000fce0006000000 */
.L_x_295:
[----:B------:R-:W-:-:S08]  /*f1e0*/  NOP ;  /* 0x0000000000007918 */ /* 0x000fd00000000000 */
[----:B------:R-:W0:-:S00]  /*f1f0*/  USETMAXREG.DEALLOC.CTAPOOL 0x28 ;  /* 0x00000028000079c8 */ /* 0x000e0000080e0500 */
[----:B------:R-:W-:-:S13]  /*f200*/  ISETP.NE.AND P0, PT, RZ, UR8, PT ;  /* 0x00000008ff007c0c */ /* 0x000fda000bf05270 */
[----:B------:R-:W-:Y:S05]  /*f210*/  @P0 EXIT ;  /* 0x000000000000094d */ /* 0x000fea0003800000 */
[----:B0-----:R-:W-:Y:S01]  /*f220*/  LOP3.LUT P0, RZ, R4, 0xff, RZ, 0xc0, !PT ;  /* 0x000000ff04ff7812 */ /* 0x001fe2000780c0ff */
[----:B------:R-:W-:Y:S02]  /*f230*/  IMAD.MOV.U32 R0, RZ, RZ, 0x1 ;  /* 0x00000001ff007424 */ /* 0x000fe400078e00ff */
[----:B------:R-:W-:-:S10]  /*f240*/  IMAD.MOV.U32 R8, RZ, RZ, RZ ;  /* 0x000000ffff087224 */ /* 0x000fd400078e00ff */
[----:B------:R-:W-:Y:S05]  /*f250*/  @!P0 BRA `(.L_x_298) ;  /* 0x0000000c00508947 */ /* 0x000fea0003800000 */
[----:B------:R-:W0:Y:S01]  /*f260*/  S2R R2, SR_TID.X ;  /* 0x0000000000027919 */ /* 0x000e220000002100 */
[----:B------:R-:W-:Y:S01]  /*f270*/  ULDC UR4, c[0x0][0x28c] ;  /* 0x0000a30000047ab9 */ /* 0x000fe20000000800 */
[----:B------:R-:W-:Y:S01]  /*f280*/  ULDC UR6, c[0x0][0x658] ;  /* 0x0001960000067ab9 */ /* 0x000fe20000000800 */
[----:B------:R-:W-:Y:S01]  /*f290*/  UIADD3 UR10, UR4, 0x3f, URZ ;  /* 0x0000003f040a7890 */ /* 0x000fe2000fffe03f */
[----:B------:R-:W-:Y:S01]  /*f2a0*/  BSSY B0, `(.L_x_298) ;  /* 0x00000cf000007945 */ /* 0x000fe20003800000 */
[----:B------:R-:W-:Y:S01]  /*f2b0*/  UMOV UR7, 0xffffffff ;  /* 0xffffffff00077882 */ /* 0x000fe20000000000 */
[----:B------:R-:W-:Y:S01]  /*f2c0*/  ULDC UR5, c[0x0][0x600] ;  /* 0x0001800000057ab9 */ /* 0x000fe20000000800 */
[----:B------:R-:W-:Y:S01]  /*f2d0*/  UMOV UR9, 0x1 ;  /* 0x0000000100097882 */ /* 0x000fe20000000000 */
[----:B------:R-:W-:Y:S01]  /*f2e0*/  USHF.L.U32 UR7, UR7, UR6, URZ ;  /* 0x0000000607077299 */ /* 0x000fe2000800063f */
[----:B------:R-:W-:Y:S01]  /*f2f0*/  IMAD.MOV.U32 R9, RZ, RZ, 0x1 ;  /* 0x00000001ff097424 */ /* 0x000fe200078e00ff */
[----:B------:R-:W-:Y:S01]  /*f300*/  UIADD3 UR4, UR5, -0x1, URZ ;  /* 0xffffffff05047890 */ /* 0x000fe2000fffe03f */
[----:B------:R-:W-:Y:S01]  /*f310*/  IMAD.MOV.U32 R0, RZ, RZ, 0x1 ;  /* 0x00000001ff007424 */ /* 0x000fe200078e00ff */
[----:B------:R-:W-:Y:S01]  /*f320*/  USHF.R.S32.HI UR11, URZ, 0x1f, UR10 ;  /* 0x0000001f3f0b7899 */ /* 0x000fe2000801140a */
[----:B------:R-:W-:Y:S01]  /*f330*/  IMAD.MOV.U32 R8, RZ, RZ, RZ ;  /* 0x000000ffff087224 */ /* 0x000fe200078e00ff */
[----:B------:R-:W-:Y:S01]  /*f340*/  ULDC UR8, c[0x0][0xc] ;  /* 0x0000030000087ab9 */ /* 0x000fe20000000800 */
[----:B------:R-:W-:-:S02]  /*f350*/  USHF.L.U32 UR5, UR9, UR6, URZ ;  /* 0x0000000609057299 */ /* 0x000fc4000800063f */
[----:B------:R-:W-:Y:S01]  /*f360*/  ULEA.HI UR11, UR11, UR10, URZ, 0x6 ;  /* 0x0000000a0b0b7291 */ /* 0x000fe2000f8f303f */
[----:B------:R-:W-:Y:S01]  /*f370*/  ULDC UR9, c[0x0][0x10] ;  /* 0x0000040000097ab9 */ /* 0x000fe20000000800 */
[----:B------:R-:W-:Y:S02]  /*f380*/  ULOP3.LUT UR6, URZ, UR7, URZ, 0x33, !UPT ;  /* 0x000000073f067292 */ /* 0x000fe4000f8e333f */
[----:B------:R-:W-:Y:S01]  /*f390*/  UIMAD.WIDE.U32 UR8, UR8, UR9, URZ ;  /* 0x00000009080872a5 */ /* 0x000fe2000f8e003f */
[----:B------:R-:W-:Y:S01]  /*f3a0*/  ULDC UR7, c[0x0][0x14] ;  /* 0x0000050000077ab9 */ /* 0x000fe20000000800 */
[----:B------:R-:W-:Y:S02]  /*f3b0*/  USHF.R.S32.HI UR20, URZ, 0x6, UR11 ;  /* 0x000000063f147899 */ /* 0x000fe4000801140b */
[----:B------:R-:W-:Y:S02]  /*f3c0*/  UIMAD.WIDE.U32 UR22, UR8, UR7, URZ ;  /* 0x00000007081672a5 */ /* 0x000fe4000f8e003f */
[----:B------:R-:W-:-:S02]  /*f3d0*/  UIMAD UR18, UR9, UR7, URZ ;  /* 0x00000007091272a4 */ /* 0x000fc4000f8e023f */
[----:B------:R-:W-:Y:S01]  /*f3e0*/  ULOP3.LUT UR26, UR13, 0x2, URZ, 0xfc, !UPT ;  /* 0x000000020d1a7892 */ /* 0x000fe2000f8efc3f */
[C---:B0-----:R-:W-:Y:S01]  /*f3f0*/  LOP3.LUT P2, RZ, R2.reuse, 0x7f, RZ, 0xc0, !PT ;  /* 0x0000007f02ff7812 */ /* 0x041fe2000784c0ff */
[----:B------:R-:W-:Y:S01]  /*f400*/  UIADD3 UR18, UR23, UR18, URZ ;  /* 0x0000001217127290 */ /* 0x000fe2000fffe03f */
[----:B------:R-:W-:Y:S01]  /*f410*/  LOP3.LUT P0, RZ, R2, 0x1f, RZ, 0xc0, !PT ;  /* 0x0000001f02ff7812 */ /* 0x000fe2000780c0ff */
[----:B------:R-:W-:Y:S01]  /*f420*/  UIADD3 UR27, UR20, 0x1, URZ ;  /* 0x00000001141b7890 */ /* 0x000fe2000fffe03f */
[----:B------:R-:W-:Y:S02]  /*f430*/  ULDC.64 UR24, c[0x0][0x198] ;  /* 0x0000660000187ab9 */ /* 0x000fe40000000a00 */
[----:B------:R-:W-:-:S13]  /*f440*/  PLOP3.LUT P0, PT, P0, P2, PT, 0x8a, 0x0 ;  /* 0x000000000000781c */ /* 0x000fda0000705172 */
.L_x_310:
[----:B------:R-:W-:-:S03]  /*f450*/  UMOV UR7, 0xffffffff ;  /* 0xffffffff00077882 */ /* 0x000fc60000000000 */
[----:B------:R-:W-:Y:S05]  /*f460*/  BRA.DIV UR7, `(.L_x_299) ;  /* 0x00000012077c7947 */ /* 0x000fea000b800000 */
[----:B------:R-:W-:-:S13]  /*f470*/  ELECT P1, URZ, PT ;  /* 0x00000000003f782f */ /* 0x000fda0003820000 */
.L_x_326:
[----:B------:R-:W0:Y:S01]  /*f480*/  LDC R2, c[0x0][0x28c] ;  /* 0x0000a300ff027b82 */ /* 0x000e220000000800 */
[----:B------:R-:W-:Y:S01]  /*f490*/  BSSY B1, `(.L_x_300) ;  /* 0x0000038000017945 */ /* 0x000fe20003800000 */
[----:B0-----:R-:W-:-:S13]  /*f4a0*/  ISETP.LT.OR P1, PT, R2, 0x1, !P1 ;  /* 0x000000010200780c */ /* 0x001fda0004f21670 */
[----:B------:R-:W-:Y:S05]  /*f4b0*/  @P1 BRA `(.L_x_301) ;  /* 0x0000000000d41947 */ /* 0x000fea0003800000 */
[----:B------:R-:W-:Y:S02]  /*f4c0*/  IMAD.SHL.U32 R6, R6, 0x80, RZ ;  /* 0x0000008006067824 */ /* 0x000fe400078e00ff */
[----:B------:R-:W-:Y:S02]  /*f4d0*/  IMAD.SHL.U32 R7, R5, 0x100, RZ ;  /* 0x0000010005077824 */ /* 0x000fe400078e00ff */
[----:B------:R-:W-:Y:S02]  /*f4e0*/  IMAD.MOV.U32 R12, RZ, RZ, RZ ;  /* 0x000000ffff0c7224 */ /* 0x000fe400078e00ff */
[----:B------:R-:W-:Y:S02]  /*f4f0*/  IMAD.U32 R14, RZ, RZ, UR27 ;  /* 0x0000001bff0e7e24 */ /* 0x000fe4000f8e00ff */
[----:B------:R-:W-:Y:S02]  /*f500*/  IMAD.MOV.U32 R2, RZ, RZ, R0 ;  /* 0x000000ffff027224 */ /* 0x000fe400078e0000 */
[----:B------:R-:W-:-:S07]  /*f510*/  IMAD.MOV.U32 R3, RZ, RZ, R8 ;  /* 0x000000ffff037224 */ /* 0x000fce00078e0008 */
.L_x_305:
[----:B------:R-:W0:Y:S01]  /*f520*/  S2R R5, SR_CgaCtaId ;  /* 0x0000000000057919 */ /* 0x000e220000008800 */
[----:B------:R-:W-:-:S04]  /*f530*/  MOV R4, 0x400 ;  /* 0x0000040000047802 */ /* 0x000fc80000000f00 */
[----:B0-----:R-:W-:Y:S02]  /*f540*/  LEA R10, R5, R4, 0x18 ;  /* 0x00000004050a7211 */ /* 0x001fe400078ec0ff */
[----:B------:R-:W-:Y:S01]  /*f550*/  SHF.L.U32 R4, R2, 0x1f, RZ ;  /* 0x0000001f02047819 */ /* 0x000fe200000006ff */
[----:B------:R-:W0:Y:S02]  /*f560*/  @!P2 LDC R5, c[0x0][0x500] ;  /* 0x00014000ff05ab82 */ /* 0x000e240000000800 */
[----:B------:R-:W-:-:S04]  /*f570*/  IMAD R13, R3, 0x8, R10 ;  /* 0x00000008030d7824 */ /* 0x000fc800078e020a */
[----:B------:R-:W1:Y:S02]  /*f580*/  SYNCS.PHASECHK.TRANS64.TRYWAIT P1, [R13+URZ+0x48], R4 ;  /* 0x000048040d0075a7 */ /* 0x000e64000802017f */
[----:B-1----:R-:W-:Y:S05]  /*f590*/  @!P1 BRA `(.L_x_302) ;  /* 0x0000001000509947 */ /* 0x002fea0003800000 */
.L_x_327:
[----:B------:R-:W-:Y:S01]  /*f5a0*/  UPRMT UR7, UR26, 0x9910, URZ ;  /* 0x000099101a077896 */ /* 0x000fe2000800003f */
[----:B0-----:R0:W-:Y:S03]  /*f5b0*/  @!P2 SYNCS.ARRIVE.TRANS64 RZ, [R13+URZ], R5 ;  /* 0x000000050dffa9a7 */ /* 0x0011e6000800003f */
[----:B------:R-:W-:-:S06]  /*f5c0*/  UISETP.NE.AND UP0, UPT, UR7, 0x2, UPT ;  /* 0x000000020700788c */ /* 0x000fcc000bf05270 */
[----:B------:R-:W-:-:S13]  /*f5d0*/  PLOP3.LUT P1, PT, PT, PT, UP0, 0x80, 0x0 ;  /* 0x000000000000781c */ /* 0x000fda0003f2f008 */
[----:B0-----:R-:W-:Y:S05]  /*f5e0*/  @P1 BRA `(.L_x_303) ;  /* 0x0000000000041947 */ /* 0x001fea0003800000 */
[----:B------:R-:W-:Y:S01]  /*f5f0*/  BPT.TRAP 0x1 ;  /* 0x000000040000795c */ /* 0x000fe20000300000 */
.L_x_303:
[----:B------:R-:W-:Y:S05]  /*f600*/  @P0 BRA `(.L_x_304) ;  /* 0x0000000000040947 */ /* 0x000fea0003800000 */
[----:B------:R-:W-:Y:S01]  /*f610*/  BPT.TRAP 0x1 ;  /* 0x000000040000795c */ /* 0x000fe20000300000 */
.L_x_304:
[--C-:B-1----:R-:W-:Y:S01]  /*f620*/  IMAD R4, R3, 0x4000, R10.reuse ;  /* 0x0000400003047824 */ /* 0x102fe200078e020a */
[----:B------:R-:W-:Y:S01]  /*f630*/  R2UR UR9, R13 ;  /* 0x000000000d0972ca */ /* 0x000fe200000e0000 */
[----:B------:R-:W-:Y:S01]  /*f640*/  IMAD R10, R3, 0x2000, R10 ;  /* 0x00002000030a7824 */ /* 0x000fe200078e020a */
[----:B------:R-:W-:Y:S01]  /*f650*/  UIADD3 UR14, UP0, UR24, 0xf0, URZ ;  /* 0x000000f0180e7890 */ /* 0x000fe2000ff1e03f */
[----:B------:R-:W-:Y:S01]  /*f660*/  VIADD R14, R14, 0xffffffff ;  /* 0xffffffff0e0e7836 */ /* 0x000fe20000000000 */
[----:B------:R-:W-:Y:S01]  /*f670*/  R2UR UR7, R4 ;  /* 0x00000000040772ca */ /* 0x000fe200000e0000 */
[----:B------:R-:W-:Y:S01]  /*f680*/  UIADD3 UR28, UP1, UR24, 0x1f0, URZ ;  /* 0x000001f0181c7890 */ /* 0x000fe2000ff3e03f */
[----:B------:R-:W-:Y:S01]  /*f690*/  R2UR UR8, R10 ;  /* 0x000000000a0872ca */ /* 0x000fe200000e0000 */
[----:B------:R-:W-:Y:S01]  /*f6a0*/  UIADD3.X UR15, URZ, UR25, URZ, UP0, !UPT ;  /* 0x000000193f0f7290 */ /* 0x000fe200087fe43f */
[----:B------:R-:W-:Y:S01]  /*f6b0*/  R2UR UR11, R7 ;  /* 0x00000000070b72ca */ /* 0x000fe200000e0000 */
[----:B------:R-:W-:Y:S01]  /*f6c0*/  VIADD R3, R3, 0x1 ;  /* 0x0000000103037836 */ /* 0x000fe20000000000 */
[----:B------:R-:W-:Y:S01]  /*f6d0*/  R2UR UR10, R12 ;  /* 0x000000000c0a72ca */ /* 0x000fe200000e0000 */
[----:B------:R-:W-:Y:S01]  /*f6e0*/  UIADD3.X UR29, URZ, UR25, URZ, UP1, !UPT ;  /* 0x000000193f1d7290 */ /* 0x000fe20008ffe43f */
[----:B------:R-:W-:Y:S01]  /*f6f0*/  R2UR UR12, R11 ;  /* 0x000000000b0c72ca */ /* 0x000fe200000e0000 */
[----:B------:R-:W-:Y:S01]  /*f700*/  UMOV UR16, 0x0 ;  /* 0x0000000000107882 */ /* 0x000fe20000000000 */
[----:B------:R-:W-:Y:S01]  /*f710*/  R2UR UR21, R6 ;  /* 0x00000000061572ca */ /* 0x000fe200000e0000 */
[----:B------:R-:W-:Y:S01]  /*f720*/  UMOV UR17, 0x10000000 ;  /* 0x1000000000117882 */ /* 0x000fe20000000000 */
[----:B------:R-:W-:Y:S01]  /*f730*/  ISETP.GT.AND P3, PT, R14, 0x1, PT ;  /* 0x000000010e00780c */ /* 0x000fe20003f64270 */
[----:B------:R-:W-:Y:S01]  /*f740*/  UIADD3 UR7, UR7, 0x180, URZ ;  /* 0x0000018007077890 */ /* 0x000fe2000fffe03f */
[----:B------:R-:W-:Y:S01]  /*f750*/  ISETP.NE.AND P1, PT, R3, 0x9, PT ;  /* 0x000000090300780c */ /* 0x000fe20003f25270 */
[----:B------:R-:W-:Y:S01]  /*f760*/  UIADD3 UR19, UR8, 0x24180, URZ ;  /* 0x0002418008137890 */ /* 0x000fe2000fffe03f */
[----:B------:R-:W-:-:S02]  /*f770*/  VIADD R12, R12, 0x40 ;  /* 0x000000400c0c7836 */ /* 0x000fc40000000000 */
[----:B------:R-:W-:Y:S02]  /*f780*/  SEL R5, RZ, 0x1, P1 ;  /* 0x00000001ff057807 */ /* 0x000fe40000800000 */
[----:B------:R-:W-:Y:S01]  /*f790*/  UMOV UR8, UR7 ;  /* 0x0000000700087c82 */ /* 0x000fe20008000000 */
[----:B------:R-:W-:Y:S01]  /*f7a0*/  SEL R3, R3, RZ, P1 ;  /* 0x000000ff03037207 */ /* 0x000fe20000800000 */
[----:B------:R0:W-:Y:S01]  /*f7b0*/  UTMALDG.3D [UR8], [UR14], desc[UR16] ;  /* 0x000010080e0075b4 */ /* 0x0001e20008011000 */
[----:B------:R-:W-:Y:S01]  /*f7c0*/  LOP3.LUT R2, R2, R5, RZ, 0x3c, !PT ;  /* 0x0000000502027212 */ /* 0x000fe200078e3cff */
[----:B0-----:R-:W-:Y:S01]  /*f7d0*/  UMOV UR8, UR19 ;  /* 0x0000001300087c82 */ /* 0x001fe20008000000 */
[----:B------:R-:W-:Y:S02]  /*f7e0*/  UMOV UR11, UR21 ;  /* 0x00000015000b7c82 */ /* 0x000fe40008000000 */
[----:B------:R0:W-:Y:S02]  /*f7f0*/  UTMALDG.3D [UR8], [UR28], desc[UR16] ;  /* 0x000010081c0075b4 */ /* 0x0001e40008011000 */
[----:B0-----:R-:W-:Y:S05]  /*f800*/  @P3 BRA `(.L_x_305) ;  /* 0xfffffffc00443947 */ /* 0x001fea000383ffff */
.L_x_301:
[----:B------:R-:W-:Y:S05]  /*f810*/  BSYNC B1 ;  /* 0x0000000000017941 */ /* 0x000fea0003800000 */
.L_x_300:
[----:B------:R-:W2:Y:S01]  /*f820*/  LDL.LU R15, [R1+0x78] ;  /* 0x00007800010f7983 */ /* 0x000ea20000300800 */
[----:B------:R-:W-:Y:S01]  /*f830*/  LOP3.LUT P5, RZ, R9, 0xff, RZ, 0xc0, !PT ;  /* 0x000000ff09ff7812 */ /* 0x000fe200078ac0ff */
[----:B------:R-:W-:Y:S01]  /*f840*/  VIADD R8, R8, UR20 ;  /* 0x0000001408087c36 */ /* 0x000fe20008000000 */
[----:B------:R-:W-:Y:S01]  /*f850*/  ULDC.64 UR8, c[0x0][0x650] ;  /* 0x0001940000087ab9 */ /* 0x000fe20000000a00 */
[----:B------:R-:W3:Y:S01]  /*f860*/  LDL.LU R13, [R1+0x7c] ;  /* 0x00007c00010d7983 */ /* 0x000ee20000300800 */
[----:B------:R-:W-:Y:S01]  /*f870*/  IMAD.U32 R5, RZ, RZ, UR20 ;  /* 0x00000014ff057e24 */ /* 0x000fe2000f8e00ff */
[----:B------:R-:W-:Y:S01]  /*f880*/  UISETP.GE.U32.AND UP0, UPT, UR20, 0x9, UPT ;  /* 0x000000091400788c */ /* 0x000fe2000bf06070 */
[----:B------:R-:W-:Y:S01]  /*f890*/  ISETP.GT.U32.AND P1, PT, R8, 0x8, PT ;  /* 0x000000080800780c */ /* 0x000fe20003f24070 */
[----:B------:R-:W-:Y:S01]  /*f8a0*/  BSSY B1, `(.L_x_306) ;  /* 0x000006c000017945 */ /* 0x000fe20003800000 */
[----:B------:R-:W-:Y:S01]  /*f8b0*/  IMAD.MOV.U32 R6, RZ, RZ, -0x1 ;  /* 0xffffffffff067424 */ /* 0x000fe200078e00ff */
[----:B------:R-:W-:Y:S01]  /*f8c0*/  PRMT R9, RZ, 0x7610, R9 ;  /* 0x00007610ff097816 */ /* 0x000fe20000000009 */
[----:B------:R-:W-:Y:S01]  /*f8d0*/  IMAD.MOV.U32 R11, RZ, RZ, -0x1 ;  /* 0xffffffffff0b7424 */ /* 0x000fe200078e00ff */
[----:B------:R-:W-:-:S02]  /*f8e0*/  ISETP.LT.U32.AND P1, PT, R5, 0x9, P1 ;  /* 0x000000090500780c */ /* 0x000fc40000f21070 */
[----:B------:R-:W0:Y:S01]  /*f8f0*/  @P5 S2R R3, SR_CgaCtaId ;  /* 0x0000000000035919 */ /* 0x000e220000008800 */
[----:B------:R-:W-:Y:S02]  /*f900*/  @P5 MOV R2, 0x400 ;  /* 0x0000040000025802 */ /* 0x000fe40000000f00 */
[----:B------:R-:W-:Y:S02]  /*f910*/  PLOP3.LUT P3, PT, PT, PT, UP0, 0x80, 0x0 ;  /* 0x000000000000781c */ /* 0x000fe40003f6f008 */
[----:B0-----:R-:W-:Y:S01]  /*f920*/  @P5 LEA R4, R3, R2, 0x18 ;  /* 0x0000000203045211 */ /* 0x001fe200078ec0ff */
[----:B------:R-:W-:-:S03]  /*f930*/  IMAD.WIDE.U32 R2, R8, 0x38e38e39, RZ ;  /* 0x38e38e3908027825 */ /* 0x000fc600078e00ff */
[----:B------:R0:W-:Y:S02]  /*f940*/  @P5 SYNCS.ARRIVE.TRANS64.A1T0 RZ, [R4+URZ+0xa8], RZ ;  /* 0x0000a8ff04ff59a7 */ /* 0x0001e4000810003f */
[----:B------:R-:W-:Y:S02]  /*f950*/  SHF.R.U32.HI R5, RZ, 0x1, R3 ;  /* 0x00000001ff057819 */ /* 0x000fe40000011603 */
[----:B------:R-:W-:Y:S02]  /*f960*/  SEL R3, RZ, 0x1, !P1 ;  /* 0x00000001ff037807 */ /* 0x000fe40004800000 */
[----:B------:R-:W-:Y:S01]  /*f970*/  PRMT R2, RZ, 0x7610, R2 ;  /* 0x00007610ff027816 */ /* 0x000fe20000000002 */
[----:B------:R-:W-:Y:S01]  /*f980*/  IMAD R8, R5, -0x9, R8 ;  /* 0xfffffff705087824 */ /* 0x000fe200078e0208 */
[----:B------:R-:W-:-:S04]  /*f990*/  LOP3.LUT R0, R0, R3, RZ, 0x3c, !PT ;  /* 0x0000000300007212 */ /* 0x000fc800078e3cff */
[----:B------:R-:W-:Y:S01]  /*f9a0*/  @P3 LOP3.LUT R0, R0, 0x1, R5, 0x78, !PT ;  /* 0x0000000100003812 */ /* 0x000fe200078e7805 */
[----:B------:R-:W-:Y:S01]  /*f9b0*/  IMAD.MOV.U32 R5, RZ, RZ, -0x1 ;  /* 0xffffffffff057424 */ /* 0x000fe200078e00ff */
[----:B---3--:R-:W-:-:S04]  /*f9c0*/  IADD3 R13, P5, R13, UR22, RZ ;  /* 0x000000160d0d7c10 */ /* 0x008fc8000ffbe0ff */
[----:B--2---:R-:W-:Y:S01]  /*f9d0*/  IADD3.X R15, R15, UR18, RZ, P5, !PT ;  /* 0x000000120f0f7c10 */ /* 0x004fe2000affe4ff */
[----:B------:R0:W-:Y:S01]  /*f9e0*/  STL [R1+0x7c], R13 ;  /* 0x00007c0d01007387 */ /* 0x0001e20000100800 */
[----:B------:R-:W-:-:S03]  /*f9f0*/  ISETP.GE.U32.AND P1, PT, R13, UR8, PT ;  /* 0x000000080d007c0c */ /* 0x000fc6000bf26070 */
[----:B------:R0:W-:Y:S01]  /*fa00*/  STL [R1+0x78], R15 ;  /* 0x0000780f01007387 */ /* 0x0001e20000100800 */
[----:B------:R-:W-:-:S13]  /*fa10*/  ISETP.GE.U32.AND.EX P1, PT, R15, UR9, PT, P1 ;  /* 0x000000090f007c0c */ /* 0x000fda000bf26110 */
[----:B0-----:R-:W-:Y:S05]  /*fa20*/  @P1 BRA `(.L_x_307) ;  /* 0x00000004004c1947 */ /* 0x001fea0003800000 */
[----:B------:R-:W-:Y:S01]  /*fa30*/  ULDC.64 UR8, c[0x0][0x628] ;  /* 0x00018a0000087ab9 */ /* 0x000fe20000000a00 */
[----:B------:R-:W0:Y:S01]  /*fa40*/  S2R R12, SR_CTAID.X ;  /* 0x00000000000c7919 */ /* 0x000e220000002500 */
[----:B------:R-:W-:Y:S01]  /*fa50*/  ISETP.NE.U32.AND P1, PT, RZ, UR8, PT ;  /* 0x00000008ff007c0c */ /* 0x000fe2000bf25070 */
[----:B------:R-:W-:Y:S01]  /*fa60*/  ULDC UR10, c[0x0][0x630] ;  /* 0x00018c00000a7ab9 */ /* 0x000fe20000000800 */
[----:B------:R-:W-:Y:S01]  /*fa70*/  IMAD.MOV.U32 R2, RZ, RZ, R13 ;  /* 0x000000ffff027224 */ /* 0x000fe200078e000d */
[----:B------:R-:W1:Y:S01]  /*fa80*/  S2R R10, SR_CTAID.Y ;  /* 0x00000000000a7919 */ /* 0x000e620000002600 */
[----:B------:R-:W-:Y:S01]  /*fa90*/  ISETP.NE.AND.EX P1, PT, RZ, UR9, PT, P1 ;  /* 0x00000009ff007c0c */ /* 0x000fe2000bf25310 */
[----:B------:R-:W-:-:S12]  /*faa0*/  IMAD.MOV.U32 R3, RZ, RZ, R15 ;  /* 0x000000ffff037224 */ /* 0x000fd800078e000f */
[----:B------:R-:W-:Y:S05]  /*fab0*/  @!P1 BRA `(.L_x_308) ;  /* 0x0000000000289947 */ /* 0x000fea0003800000 */
[----:B------:R-:W-:Y:S02]  /*fac0*/  ULDC UR7, c[0x0][0x634] ;  /* 0x00018d0000077ab9 */ /* 0x000fe40000000800 */
[----:B------:R-:W-:-:S05]  /*fad0*/  IADD3 R7, P1, R13, UR7, RZ ;  /* 0x000000070d077c10 */ /* 0x000fca000ff3e0ff */
[----:B------:R-:W-:-:S04]  /*fae0*/  IMAD.X R11, RZ, RZ, R15, P1 ;  /* 0x000000ffff0b7224 */ /* 0x000fc800008e060f */
[----:B------:R-:W-:-:S04]  /*faf0*/  IMAD.WIDE.U32 R4, R11, UR8, RZ ;  /* 0x000000080b047c25 */ /* 0x000fc8000f8e00ff */
[----:B------:R-:W-:-:S04]  /*fb00*/  IMAD.WIDE.U32 R4, P1, R7, UR9, R4 ;  /* 0x0000000907047c25 */ /* 0x000fc8000f820004 */
[----:B------:R-:W-:-:S04]  /*fb10*/  IMAD.WIDE.U32 R6, R7, UR8, RZ ;  /* 0x0000000807067c25 */ /* 0x000fc8000f8e00ff */
[----:B------:R-:W-:Y:S01]  /*fb20*/  IMAD.X R3, RZ, RZ, RZ, P1 ;  /* 0x000000ffff037224 */ /* 0x000fe200008e06ff */
[----:B------:R-:W-:Y:S01]  /*fb30*/  IADD3 RZ, P1, R7, R4, RZ ;  /* 0x0000000407ff7210 */ /* 0x000fe20007f3e0ff */
[----:B------:R-:W-:-:S04]  /*fb40*/  IMAD.MOV.U32 R2, RZ, RZ, R5 ;  /* 0x000000ffff027224 */ /* 0x000fc800078e0005 */
[----:B------:R-:W-:-:S08]  /*fb50*/  IMAD.WIDE.U32.X R2, R11, UR9, R2, P1 ;  /* 0x000000090b027c25 */ /* 0x000fd000088e0402 */
.L_x_308:
[--C-:B------:R-:W-:Y:S01]  /*fb60*/  SHF.R.U64 R11, R2, UR10, R3.reuse ;  /* 0x0000000a020b7c19 */ /* 0x100fe20008001203 */
[----:B------:R-:W-:Y:S01]  /*fb70*/  ULDC.64 UR8, c[0x0][0x620] ;  /* 0x0001880000087ab9 */ /* 0x000fe20000000a00 */
[----:B------:R-:W-:Y:S01]  /*fb80*/  SHF.R.U32.HI R2, RZ, UR10, R3 ;  /* 0x0000000aff027c19 */ /* 0x000fe20008011603 */
[----:B------:R-:W-:Y:S01]  /*fb90*/  IMAD.MOV.U32 R3, RZ, RZ, R15 ;  /* 0x000000ffff037224 */ /* 0x000fe200078e000f */
[----:B------:R-:W-:Y:S01]  /*fba0*/  IADD3 R5, P1, RZ, -R11, RZ ;  /* 0x8000000bff057210 */ /* 0x000fe20007f3e0ff */
[----:B------:R-:W-:Y:S01]  /*fbb0*/  ULDC UR7, c[0x0][0x150] ;  /* 0x0000540000077ab9 */ /* 0x000fe20000000800 */
[----:B0-----:R-:W-:Y:S01]  /*fbc0*/  I2FP.F32.U32 R6, R12 ;  /* 0x0000000c00067245 */ /* 0x001fe20000201000 */
[----:B------:R-:W0:Y:S01]  /*fbd0*/  LDC R7, c[0x0][0x144] ;  /* 0x00005100ff077b82 */ /* 0x000e220000000800 */
[----:B------:R-:W-:Y:S01]  /*fbe0*/  ULDC.64 UR10, c[0x0][0x640] ;  /* 0x00019000000a7ab9 */ /* 0x000fe20000000a00 */
[----:B------:R-:W-:Y:S01]  /*fbf0*/  IMAD.X R2, RZ, RZ, ~R2, P1 ;  /* 0x000000ffff027224 */ /* 0x000fe200008e0e02 */
[----:B------:R-:W-:Y:S01]  /*fc00*/  ISETP.NE.U32.AND P1, PT, RZ, UR10, PT ;  /* 0x0000000aff007c0c */ /* 0x000fe2000bf25070 */
[----:B------:R-:W-:Y:S01]  /*fc10*/  FMUL R6, R6, UR7 ;  /* 0x0000000706067c20 */ /* 0x000fe20008400000 */
[----:B------:R-:W-:Y:S01]  /*fc20*/  ULDC UR7, c[0x0][0x618] ;  /* 0x0001860000077ab9 */ /* 0x000fe20000000800 */
[----:B------:R-:W-:Y:S01]  /*fc30*/  IMAD R4, R2, UR8, RZ ;  /* 0x0000000802047c24 */ /* 0x000fe2000f8e02ff */
[----:B------:R-:W-:Y:S01]  /*fc40*/  ISETP.NE.AND.EX P1, PT, RZ, UR11, PT, P1 ;  /* 0x0000000bff007c0c */ /* 0x000fe2000bf25310 */
[----:B------:R-:W-:Y:S01]  /*fc50*/  IMAD.MOV.U32 R2, RZ, RZ, R13 ;  /* 0x000000ffff027224 */ /* 0x000fe200078e000d */
[----:B------:R-:W2:Y:S01]  /*fc60*/  LDC R15, c[0x0][0x148] ;  /* 0x00005200ff0f7b82 */ /* 0x000ea20000000800 */
[----:B------:R-:W3:Y:S02]  /*fc70*/  F2I.U32.TRUNC.NTZ R6, R6 ;  /* 0x0000000600067305 */ /* 0x000ee4000020f000 */
[----:B------:R-:W-:Y:S01]  /*fc80*/  IMAD.WIDE.U32 R2, R5, UR8, R2 ;  /* 0x0000000805027c25 */ /* 0x000fe2000f8e0002 */
[----:B------:R-:W-:-:S03]  /*fc90*/  ULDC UR8, c[0x0][0x154] ;  /* 0x0000550000087ab9 */ /* 0x000fc60000000800 */
[----:B------:R-:W-:Y:S01]  /*fca0*/  IMAD R5, R5, UR9, R4 ;  /* 0x0000000905057c24 */ /* 0x000fe2000f8e0204 */
[----:B------:R-:W-:-:S03]  /*fcb0*/  ULDC UR9, c[0x0][0x608] ;  /* 0x0001820000097ab9 */ /* 0x000fc60000000800 */
[----:B------:R-:W-:-:S05]  /*fcc0*/  IMAD.IADD R3, R3, 0x1, R5 ;  /* 0x0000000103037824 */ /* 0x000fca00078e0205 */
[----:B------:R-:W-:Y:S01]  /*fcd0*/  SHF.R.U64 R13, R2, UR7, R3 ;  /* 0x00000007020d7c19 */ /* 0x000fe20008001203 */
[----:B---3--:R-:W-:Y:S01]  /*fce0*/  IMAD.MOV R6, RZ, RZ, -R6 ;  /* 0x000000ffff067224 */ /* 0x008fe200078e0a06 */
[----:B-1----:R-:W-:-:S03]  /*fcf0*/  I2FP.F32.U32 R2, R10 ;  /* 0x0000000a00027245 */ /* 0x002fc60000201000 */
[----:B0-----:R-:W-:Y:S02]  /*fd00*/  IMAD R19, R7, R6, R12 ;  /* 0x0000000607137224 */ /* 0x001fe400078e020c */
[----:B------:R-:W-:Y:S01]  /*fd10*/  FMUL R4, R2, UR8 ;  /* 0x0000000802047c20 */ /* 0x000fe20008400000 */
[----:B------:R-:W-:Y:S01]  /*fd20*/  SHF.R.U32.HI R2, RZ, UR7, R3 ;  /* 0x00000007ff027c19 */ /* 0x000fe20008011603 */
[----:B------:R-:W-:Y:S02]  /*fd30*/  ULDC UR7, c[0x0][0x658] ;  /* 0x0001960000077ab9 */ /* 0x000fe40000000800 */
[----:B------:R0:W1:Y:S01]  /*fd40*/  F2I.U32.TRUNC.NTZ R18, R4 ;  /* 0x0000000400127305 */ /* 0x000062000020f000 */
[--C-:B------:R-:W-:Y:S02]  /*fd50*/  SHF.R.U64 R16, R13, UR9, R2.reuse ;  /* 0x000000090d107c19 */ /* 0x100fe40008001202 */
[----:B------:R-:W-:-:S04]  /*fd60*/  SHF.R.U32.HI R3, RZ, UR9, R2 ;  /* 0x00000009ff037c19 */ /* 0x000fc80008011602 */
[--C-:B------:R-:W-:Y:S02]  /*fd70*/  SHF.R.U64 R14, R16, UR7, R3.reuse ;  /* 0x00000007100e7c19 */ /* 0x100fe40008001203 */
[----:B------:R-:W-:-:S03]  /*fd80*/  SHF.R.U32.HI R3, RZ, UR7, R3 ;  /* 0x00000007ff037c19 */ /* 0x000fc60008011603 */
[----:B------:R-:W-:Y:S01]  /*fd90*/  IMAD.MOV.U32 R2, RZ, RZ, R14 ;  /* 0x000000ffff027224 */ /* 0x000fe200078e000e */
[----:B0-2---:R-:W-:Y:S06]  /*fda0*/  @!P1 BRA `(.L_x_309) ;  /* 0x0000000000289947 */ /* 0x005fec0003800000 */
        /* <DEDUP_REMOVED lines=10> */
.L_x_309:
[----:B------:R-:W-:Y:S01]  /*fe50*/  ULDC UR7, c[0x0][0x648] ;  /* 0x0001920000077ab9 */ /* 0x000fe20000000800 */
[----:B-1----:R-:W-:Y:S01]  /*fe60*/  IMAD.MOV R18, RZ, RZ, -R18 ;  /* 0x000000ffff127224 */ /* 0x002fe200078e0a12 */
[----:B------:R-:W-:Y:S01]  /*fe70*/  SHF.R.U64 R3, R2, UR7, R3 ;  /* 0x0000000702037c19 */ /* 0x000fe20008001203 */
[----:B------:R-:W-:Y:S01]  /*fe80*/  ULDC UR7, c[0x0][0x638] ;  /* 0x00018e0000077ab9 */ /* 0x000fe20000000800 */
[----:B------:R-:W-:Y:S01]  /*fe90*/  LOP3.LUT R2, R16, UR6, RZ, 0xc0, !PT ;  /* 0x0000000610027c12 */ /* 0x000fe2000f8ec0ff */
[----:B------:R-:W-:Y:S01]  /*fea0*/  @P4 IMAD R19, R15, R18, R10 ;  /* 0x000000120f134224 */ /* 0x000fe200078e020a */
[----:B------:R-:W-:Y:S01]  /*feb0*/  LOP3.LUT R13, R13, UR4, RZ, 0xc0, !PT ;  /* 0x000000040d0d7c12 */ /* 0x000fe2000f8ec0ff */
[----:B------:R-:W-:Y:S01]  /*fec0*/  IMAD.MOV R5, RZ, RZ, -R3 ;  /* 0x000000ffff057224 */ /* 0x000fe200078e0a03 */
[----:B------:R-:W-:Y:S01]  /*fed0*/  ULDC UR8, c[0x0][0x610] ;  /* 0x0001840000087ab9 */ /* 0x000fe20000000800 */
[----:B------:R-:W-:Y:S02]  /*fee0*/  IMAD R2, R3, UR5, R2 ;  /* 0x0000000503027c24 */ /* 0x000fe4000f8e0202 */
[----:B------:R-:W-:Y:S01]  /*fef0*/  IMAD R14, R5, UR7, R14 ;  /* 0x00000007050e7c24 */ /* 0x000fe2000f8e020e */
[----:B------:R-:W-:Y:S01]  /*ff00*/  ULDC UR7, c[0x0][0x600] ;  /* 0x0001800000077ab9 */ /* 0x000fe20000000800 */
[----:B------:R-:W-:-:S02]  /*ff10*/  IMAD R5, R2, UR8, R19 ;  /* 0x0000000802057c24 */ /* 0x000fc4000f8e0213 */
[----:B------:R-:W-:Y:S02]  /*ff20*/  IMAD R14, R14, UR7, R13 ;  /* 0x000000070e0e7c24 */ /* 0x000fe4000f8e020d */
[----:B------:R-:W-:-:S03]  /*ff30*/  IMAD.MOV.U32 R2, RZ, RZ, 0x1 ;  /* 0x00000001ff027424 */ /* 0x000fc600078e00ff */
[----:B------:R-:W-:Y:S02]  /*ff40*/  SEL R6, R14, R5, !P4 ;  /* 0x000000050e067207 */ /* 0x000fe40006000000 */
[----:B------:R-:W-:-:S07]  /*ff50*/  SEL R5, R5, R14, !P4 ;  /* 0x0000000e05057207 */ /* 0x000fce0006000000 */
.L_x_307:
[----:B------:R-:W-:Y:S05]  /*ff60*/  BSYNC B1 ;  /* 0x0000000000017941 */ /* 0x000fea0003800000 */
.L_x_306:
[----:B------:R-:W-:-:S13]  /*ff70*/  LOP3.LUT P1, RZ, R2, 0xff, RZ, 0xc0, !PT ;  /* 0x000000ff02ff7812 */ /* 0x000fda000782c0ff */
[----:B------:R-:W-:Y:S05]  /*ff80*/  @P1 BRA `(.L_x_310) ;  /* 0xfffffff400301947 */ /* 0x000fea000383ffff */
[----:B------:R-:W-:Y:S05]  /*ff90*/  BSYNC B0 ;  /* 0x0000000000007941 */ /* 0x000fea0003800000 */
.L_x_298:
[----:B------:R-:W-:-:S03]  /*ffa0*/  UMOV UR7, 0xffffffff ;  /* 0xffffffff00077882 */ /* 0x000fc60000000000 */
[----:B------:R-:W-:Y:S05]  /*ffb0*/  BRA.DIV UR7, `(.L_x_311) ;  /* 0x0000000607dc7947 */ /* 0x000fea000b800000 */
[----:B------:R-:W-:-:S13]  /*ffc0*/  ELECT P0, URZ, PT ;  /* 0x00000000003f782f */ /* 0x000fda0003800000 */
.L_x_330:
[----:B------:R-:W-:Y:S04]  /*ffd0*/  BSSY B0, `(.L_x_312) ;  /* 0x0000059000007945 */ /* 0x000fe80003800000 */
[----:B------:R-:W-:Y:S05]  /*ffe0*/  @!P0 BRA `(.L_x_313) ;  /* 0x00000004005c8947 */ /* 0x000fea0003800000 */
[----:B------:R-:W-:-:S04]  /*fff0*/  ULOP3.LUT UR7, UR13, 0x2, URZ, 0xfc, !UPT ;  /* 0x000000020d077892 */ /* 0x000fc8000f8efc3f */
[----:B------:R-:W-:-:S06]  /*10000*/  UISETP.NE.AND UP0, UPT, UR7, 0x3, UPT ;  /* 0x000000030700788c */ /* 0x000fcc000bf05270 */
[----:B------:R-:W-:-:S13]  /*10010*/  PLOP3.LUT P0, PT, PT, PT, UP0, 0x80, 0x0 ;  /* 0x000000000000781c */ /* 0x000fda0003f0f008 */
[----:B------:R-:W-:Y:S05]  /*10020*/  @!P0 BRA `(.L_x_314) ;  /* 0x0000000000048947 */ /* 0x000fea0003800000 */
[----:B------:R-:W-:Y:S01]  /*10030*/  BPT.TRAP 0x1 ;  /* 0x000000040000795c */ /* 0x000fe20000300000 */
.L_x_314:
[----:B------:R-:W0:Y:S01]  /*10040*/  S2R R3, SR_CgaCtaId ;  /* 0x0000000000037919 */ /* 0x000e220000008800 */
[----:B------:R-:W-:-:S04]  /*10050*/  MOV R2, 0x400 ;  /* 0x0000040000027802 */ /* 0x000fc80000000f00 */
[----:B0-----:R-:W-:Y:S02]  /*10060*/  LEA R3, R3, R2, 0x18 ;  /* 0x0000000203037211 */ /* 0x001fe400078ec0ff */
[----:B------:R-:W-:-:S03]  /*10070*/  SHF.L.U32 R2, R0, 0x1f, RZ ;  /* 0x0000001f00027819 */ /* 0x000fc600000006ff */
[----:B------:R-:W-:-:S04]  /*10080*/  VIADD R3, R3, 0x48 ;  /* 0x0000004803037836 */ /* 0x000fc80000000000 */
[C---:B------:R-:W-:Y:S02]  /*10090*/  IMAD R7, R8.reuse, 0x8, R3 ;  /* 0x0000000808077824 */ /* 0x040fe400078e0203 */
[----:B------:R-:W-:Y:S02]  /*100a0*/  VIADD R8, R8, 0x1 ;  /* 0x0000000108087836 */ /* 0x000fe40000000000 */
[----:B------:R-:W0:Y:S03]  /*100b0*/  SYNCS.PHASECHK.TRANS64.TRYWAIT P0, [R7+URZ], R2 ;  /* 0x00000002070075a7 */ /* 0x000e26000800017f */
[----:B------:R-:W-:-:S04]  /*100c0*/  ISETP.NE.AND P1, PT, R8, 0x9, PT ;  /* 0x000000090800780c */ /* 0x000fc80003f25270 */
[----:B------:R-:W-:Y:S02]  /*100d0*/  SEL R5, RZ, 0x1, P1 ;  /* 0x00000001ff057807 */ /* 0x000fe40000800000 */
[----:B------:R-:W-:Y:S02]  /*100e0*/  SEL R8, R8, RZ, P1 ;  /* 0x000000ff08087207 */ /* 0x000fe40000800000 */
[----:B------:R-:W-:-:S03]  /*100f0*/  LOP3.LUT R5, R0, R5, RZ, 0x3c, !PT ;  /* 0x0000000500057212 */ /* 0x000fc600078e3cff */
[----:B------:R-:W-:Y:S01]  /*10100*/  IMAD R9, R8, 0x8, R3 ;  /* 0x0000000808097824 */ /* 0x000fe200078e0203 */
[----:B------:R-:W-:Y:S01]  /*10110*/  SHF.L.U32 R4, R5, 0x1f, RZ ;  /* 0x0000001f05047819 */ /* 0x000fe200000006ff */
[----:B0-----:R-:W-:Y:S06]  /*10120*/  @!P0 BRA `(.L_x_315) ;  /* 0x0000000400a48947 */ /* 0x001fec0003800000 */
.L_x_331:
[----:B------:R-:W1:Y:S01]  /*10130*/  SYNCS.PHASECHK.TRANS64.TRYWAIT P0, [R9+URZ], R4 ;  /* 0x00000004090075a7 */ /* 0x000e62000800017f */
[----:B------:R-:W-:-:S05]  /*10140*/  VIADD R0, R8, 0x1 ;  /* 0x0000000108007836 */ /* 0x000fca0000000000 */
[----:B------:R-:W-:-:S04]  /*10150*/  ISETP.NE.AND P1, PT, R0, 0x9, PT ;  /* 0x000000090000780c */ /* 0x000fc80003f25270 */
[----:B0-----:R-:W-:Y:S02]  /*10160*/  SEL R2, RZ, 0x1, P1 ;  /* 0x00000001ff027807 */ /* 0x001fe40000800000 */
[----:B------:R-:W-:Y:S02]  /*10170*/  SEL R0, R0, RZ, P1 ;  /* 0x000000ff00007207 */ /* 0x000fe40000800000 */
[----:B------:R-:W-:-:S03]  /*10180*/  LOP3.LUT R7, R5, R2, RZ, 0x3c, !PT ;  /* 0x0000000205077212 */ /* 0x000fc600078e3cff */
[----:B------:R-:W-:Y:S01]  /*10190*/  IMAD R6, R0, 0x8, R3 ;  /* 0x0000000800067824 */ /* 0x000fe200078e0203 */
[----:B------:R-:W-:Y:S01]  /*101a0*/  SHF.L.U32 R5, R7, 0x1f, RZ ;  /* 0x0000001f07057819 */ /* 0x000fe200000006ff */
[----:B-1----:R-:W-:Y:S06]  /*101b0*/  @!P0 BRA `(.L_x_316) ;  /* 0x0000000400948947 */ /* 0x002fec0003800000 */
.L_x_332:
[----:B------:R-:W1:Y:S01]  /*101c0*/  SYNCS.PHASECHK.TRANS64.TRYWAIT P0, [R6+URZ], R5 ;  /* 0x00000005060075a7 */ /* 0x000e62000800017f */
[----:B------:R-:W-:-:S05]  /*101d0*/  VIADD R0, R0, 0x1 ;  /* 0x0000000100007836 */ /* 0x000fca0000000000 */
[----:B------:R-:W-:-:S04]  /*101e0*/  ISETP.NE.AND P1, PT, R0, 0x9, PT ;  /* 0x000000090000780c */ /* 0x000fc80003f25270 */
[----:B------:R-:W-:Y:S02]  /*101f0*/  SEL R2, RZ, 0x1, P1 ;  /* 0x00000001ff027807 */ /* 0x000fe40000800000 */
[----:B------:R-:W-:Y:S02]  /*10200*/  SEL R0, R0, RZ, P1 ;  /* 0x000000ff00007207 */ /* 0x000fe40000800000 */
[----:B------:R-:W-:-:S03]  /*10210*/  LOP3.LUT R7, R7, R2, RZ, 0x3c, !PT ;  /* 0x0000000207077212 */ /* 0x000fc600078e3cff */
[----:B0-----:R-:W-:Y:S01]  /*10220*/  IMAD R9, R0, 0x8, R3 ;  /* 0x0000000800097824 */ /* 0x001fe200078e0203 */
[----:B------:R-:W-:Y:S01]  /*10230*/  SHF.L.U32 R4, R7, 0x1f, RZ ;  /* 0x0000001f07047819 */ /* 0x000fe200000006ff */
[----:B-1----:R-:W-:Y:S06]  /*10240*/  @!P0 BRA `(.L_x_317) ;  /* 0x0000000400848947 */ /* 0x002fec0003800000 */
.L_x_333:
        /* <DEDUP_REMOVED lines=9> */
.L_x_334:
        /* <DEDUP_REMOVED lines=9> */
.L_x_335:
        /* <DEDUP_REMOVED lines=9> */
.L_x_336:
        /* <DEDUP_REMOVED lines=9> */
.L_x_337:
[----:B------:R-:W1:Y:S01]  /*10490*/  SYNCS.PHASECHK.TRANS64.TRYWAIT P0, [R9+URZ], R4 ;  /* 0x00000004090075a7 */ /* 0x000e62000800017f */
[----:B------:R-:W-:-:S05]  /*104a0*/  VIADD R0, R0, 0x1 ;  /* 0x0000000100007836 */ /* 0x000fca0000000000 */
[----:B------:R-:W-:-:S04]  /*104b0*/  ISETP.NE.AND P1, PT, R0, 0x9, PT ;  /* 0x000000090000780c */ /* 0x000fc80003f25270 */
[----:B------:R-:W-:Y:S02]  /*104c0*/  SEL R2, RZ, 0x1, P1 ;  /* 0x00000001ff027807 */ /* 0x000fe40000800000 */
[----:B------:R-:W-:Y:S02]  /*104d0*/  SEL R0, R0, RZ, P1 ;  /* 0x000000ff00007207 */ /* 0x000fe40000800000 */
[----:B------:R-:W-:Y:S01]  /*104e0*/  LOP3.LUT R2, R7, R2, RZ, 0x3c, !PT ;  /* 0x0000000207027212 */ /* 0x000fe200078e3cff */
[----:B-1----:R-:W-:Y:S06]  /*104f0*/  @!P0 BRA `(.L_x_322) ;  /* 0x00000004003c8947 */ /* 0x002fec0003800000 */
.L_x_338:
[----:B------:R-:W-:Y:S01]  /*10500*/  IMAD R3, R0, 0x8, R3 ;  /* 0x0000000800037824 */ /* 0x000fe200078e0203 */
[----:B------:R-:W-:-:S07]  /*10510*/  SHF.L.U32 R0, R2, 0x1f, RZ ;  /* 0x0000001f02007819 */ /* 0x000fce00000006ff */
.L_x_323:
[----:B--2---:R2:W3:Y:S02]  /*10520*/  SYNCS.PHASECHK.TRANS64.TRYWAIT P0, [R3+URZ], R0 ;  /* 0x00000000030075a7 */ /* 0x0044e4000800017f */
[----:B---3--:R-:W-:Y:S05]  /*10530*/  @!P0 NANOSLEEP.SYNCS 0x989680 ;  /* 0x009896800000895d */ /* 0x008fea0003900000 */
[----:B------:R-:W3:Y:S02]  /*10540*/  @!P0 SYNCS.PHASECHK.TRANS64 P0, [R3+URZ], R0 ;  /* 0x00000000030085a7 */ /* 0x000ee4000800007f */
[----:B---3--:R-:W-:Y:S05]  /*10550*/  @!P0 BRA `(.L_x_323) ;  /* 0xfffffffc00f08947 */ /* 0x008fea000383ffff */
.L_x_313:
[----:B------:R-:W-:Y:S05]  /*10560*/  BSYNC B0 ;  /* 0x0000000000007941 */ /* 0x000fea0003800000 */
.L_x_312:
[----:B------:R-:W-:Y:S05]  /*10570*/  EXIT ;  /* 0x000000000000794d */ /* 0x000fea0003800000 */
.L_x_18:
[----:B-1----:R-:W-:-:S04]  /*10580*/  IMAD.U32 R3, RZ, RZ, UR6 ;  /* 0x00000006ff037e24 */ /* 0x002fc8000f8e00ff */
[----:B------:R1:W2:Y:S03]  /*10590*/  SYNCS.PHASECHK.TRANS64.TRYWAIT P0, [R3+URZ], R0 ;  /* 0x00000000030075a7 */ /* 0x0002a6000800017f */
[----:B--2---:R-:W-:Y:S05]  /*105a0*/  @!P0 NANOSLEEP.SYNCS 0x989680 ;  /* 0x009896800000895d */ /* 0x004fea0003900000 */
[----:B------:R-:W2:Y:S02]  /*105b0*/  @!P0 SYNCS.PHASECHK.TRANS64 P0, [R3+URZ], R0 ;  /* 0x00000000030085a7 */ /* 0x000ea4000800007f */
[----:B--2---:R-:W-:Y:S05]  /*105c0*/  @!P0 BRA `(.L_x_18) ;  /* 0xfffffffc00ec8947 */ /* 0x004fea000383ffff */
[----:B------:R-:W-:Y:S05]  /*105d0*/  BRA `(.L_x_17) ;  /* 0xffffff1400947947 */ /* 0x000fea000383ffff */
.L_x_24:
[----:B-----5:R1:W-:Y:S02]  /*105e0*/  STL [R1+0x88], R0 ;  /* 0x0000880001007387 */ /* 0x0203e40000100800 */
[----:B-1----:R-:W-:-:S04]  /*105f0*/  IMAD.U32 R0, RZ, RZ, UR16 ;  /* 0x00000010ff007e24 */ /* 0x002fc8000f8e00ff */
[----:B------:R1:W2:Y:S03]  /*10600*/  SYNCS.PHASECHK.TRANS64.TRYWAIT P0, [R0+URZ], R229 ;  /* 0x000000e5000075a7 */ /* 0x0002a6000800017f */
[----:B--2---:R-:W-:Y:S05]  /*10610*/  @!P0 NANOSLEEP.SYNCS 0x989680 ;  /* 0x009896800000895d */ /* 0x004fea0003900000 */
[----:B------:R1:W2:Y:S02]  /*10620*/  @!P0 SYNCS.PHASECHK.TRANS64 P0, [R0+URZ], R229 ;  /* 0x000000e5000085a7 */ /* 0x0002a4000800007f */
[----:B-1----:R1:W5:Y:S02]  /*10630*/  LDL.LU R0, [R1+0x88] ;  /* 0x0000880001007983 */ /* 0x0023640000300800 */
[----:B-12---:R-:W-:Y:S05]  /*10640*/  @!P0 BRA `(.L_x_24) ;  /* 0xfffffffc00e48947 */ /* 0x006fea000383ffff */
[----:B------:R-:W-:Y:S05]  /*10650*/  BRA `(.L_x_23) ;  /* 0xffffff2800287947 */ /* 0x000fea000383ffff */
.L_x_299:
[----:B------:R-:W-:Y:S01]  /*10660*/  BSSY B1, `(.L_x_324) ;  /* 0x0000006000017945 */ /* 0x000fe20003800000 */
[----:B------:R-:W-:-:S07]  /*10670*/  IMAD.MOV.U32 R2, RZ, RZ, -0x1 ;  /* 0xffffffffff027424 */ /* 0x000fce00078e00ff */
[----:B------:R-:W-:Y:S05]  /*10680*/  WARPSYNC.COLLECTIVE R2, `(.L_x_325) ;  /* 0x00000000020c7348 */ /* 0x000fea0003c00000 */
[----:B------:R-:W-:Y:S02]  /*10690*/  ELECT P1, UR62, PT ;  /* 0x00000000003e782f */ /* 0x000fe40003820000 */
[----:B------:R-:W-:Y:S01]  /*106a0*/  MOV R2, UR62 ;  /* 0x0000003e00027c02 */ /* 0x000fe20008000f00 */
[----:B------:R-:W-:Y:S10]  /*106b0*/  ENDCOLLECTIVE ;  /* 0x000000000000791b */ /* 0x000ff40003800000 */
.L_x_325:
[----:B------:R-:W-:Y:S05]  /*106c0*/  BSYNC B1 ;  /* 0x0000000000017941 */ /* 0x000fea0003800000 */
.L_x_324:
[----:B------:R-:W-:Y:S05]  /*106d0*/  BRA `(.L_x_326) ;  /* 0xffffffec00687947 */ /* 0x000fea000383ffff */
.L_x_302:
[----:B-1----:R1:W2:Y:S02]  /*106e0*/  SYNCS.PHASECHK.TRANS64.TRYWAIT P1, [R13+URZ+0x48], R4 ;  /* 0x000048040d0075a7 */ /* 0x0022a4000802017f */
[----:B--2---:R-:W-:Y:S05]  /*106f0*/  @!P1 NANOSLEEP.SYNCS 0x989680 ;  /* 0x009896800000995d */ /* 0x004fea0003900000 */
[----:B------:R-:W2:Y:S02]  /*10700*/  @!P1 SYNCS.PHASECHK.TRANS64 P1, [R13+URZ+0x48], R4 ;  /* 0x000048040d0095a7 */ /* 0x000ea4000802007f */
[----:B--2---:R-:W-:Y:S05]  /*10710*/  @!P1 BRA `(.L_x_302) ;  /* 0xfffffffc00f09947 */ /* 0x004fea000383ffff */
[----:B------:R-:W-:Y:S05]  /*10720*/  BRA `(.L_x_327) ;  /* 0xffffffec009c7947 */ /* 0x000fea000383ffff */
.L_x_311:
[----:B------:R-:W-:Y:S01]  /*10730*/  BSSY B0, `(.L_x_328) ;  /* 0x0000006000007945 */ /* 0x000fe20003800000 */
[----:B------:R-:W-:-:S07]  /*10740*/  IMAD.MOV.U32 R2, RZ, RZ, -0x1 ;  /* 0xffffffffff027424 */ /* 0x000fce00078e00ff */
[----:B------:R-:W-:Y:S05]  /*10750*/  WARPSYNC.COLLECTIVE R2, `(.L_x_329) ;  /* 0x00000000020c7348 */ /* 0x000fea0003c00000 */
[----:B------:R-:W-:Y:S02]  /*10760*/  ELECT P1, UR62, PT ;  /* 0x00000000003e782f */ /* 0x000fe40003820000 */
[----:B------:R-:W-:Y:S01]  /*10770*/  MOV R2, UR62 ;  /* 0x0000003e00027c02 */ /* 0x000fe20008000f00 */
[----:B------:R-:W-:Y:S10]  /*10780*/  ENDCOLLECTIVE ;  /* 0x000000000000791b */ /* 0x000ff40003800000 */
.L_x_329:
[----:B------:R-:W-:Y:S05]  /*10790*/  BSYNC B0 ;  /* 0x0000000000007941 */ /* 0x000fea0003800000 */
.L_x_328:
[----:B------:R-:W-:Y:S01]  /*107a0*/  PLOP3.LUT P0, PT, P1, PT, PT, 0x80, 0x0 ;  /* 0x000000000000781c */ /* 0x000fe20000f0f070 */
[----:B------:R-:W-:-:S12]  /*107b0*/  BRA `(.L_x_330) ;  /* 0xfffffff800047947 */ /* 0x000fd8000383ffff */
.L_x_315:
[----:B0-----:R0:W1:Y:S02]  /*107c0*/  SYNCS.PHASECHK.TRANS64.TRYWAIT P0, [R7+URZ], R2 ;  /* 0x00000002070075a7 */ /* 0x001064000800017f */
[----:B-1----:R-:W-:Y:S05]  /*107d0*/  @!P0 NANOSLEEP.SYNCS 0x989680 ;  /* 0x009896800000895d */ /* 0x002fea0003900000 */
[----:B------:R-:W1:Y:S02]  /*107e0*/  @!P0 SYNCS.PHASECHK.TRANS64 P0, [R7+URZ], R2 ;  /* 0x00000002070085a7 */ /* 0x000e64000800007f */
[----:B-1----:R-:W-:Y:S05]  /*107f0*/  @!P0 BRA `(.L_x_315) ;  /* 0xfffffffc00f08947 */ /* 0x002fea000383ffff */
[----:B------:R-:W-:Y:S05]  /*10800*/  BRA `(.L_x_331) ;  /* 0xfffffff800487947 */ /* 0x000fea000383ffff */
.L_x_316:
[----:B0-----:R0:W1:Y:S02]  /*10810*/  SYNCS.PHASECHK.TRANS64.TRYWAIT P0, [R9+URZ], R4 ;  /* 0x00000004090075a7 */ /* 0x001064000800017f */
[----:B-1----:R-:W-:Y:S05]  /*10820*/  @!P0 NANOSLEEP.SYNCS 0x989680 ;  /* 0x009896800000895d */ /* 0x002fea0003900000 */
[----:B------:R-:W1:Y:S02]  /*10830*/  @!P0 SYNCS.PHASECHK.TRANS64 P0, [R9+URZ], R4 ;  /* 0x00000004090085a7 */ /* 0x000e64000800007f */
[----:B-1----:R-:W-:Y:S05]  /*10840*/  @!P0 BRA `(.L_x_316) ;  /* 0xfffffffc00f08947 */ /* 0x002fea000383ffff */
[----:B------:R-:W-:Y:S05]  /*10850*/  BRA `(.L_x_332) ;  /* 0xfffffff800587947 */ /* 0x000fea000383ffff */
.L_x_317:
[----:B0-----:R0:W1:Y:S02]  /*10860*/  SYNCS.PHASECHK.TRANS64.TRYWAIT P0, [R6+URZ], R5 ;  /* 0x00000005060075a7 */ /* 0x001064000800017f */
[----:B-1----:R-:W-:Y:S05]  /*10870*/  @!P0 NANOSLEEP.SYNCS 0x989680 ;  /* 0x009896800000895d */ /* 0x002fea0003900000 */
[----:B------:R-:W1:Y:S02]  /*10880*/  @!P0 SYNCS.PHASECHK.TRANS64 P0, [R6+URZ], R5 ;  /* 0x00000005060085a7 */ /* 0x000e64000800007f */
[----:B-1----:R-:W-:Y:S05]  /*10890*/  @!P0 BRA `(.L_x_317) ;  /* 0xfffffffc00f08947 */ /* 0x002fea000383ffff */
[----:B------:R-:W-:Y:S05]  /*108a0*/  BRA `(.L_x_333) ;  /* 0xfffffff800687947 */ /* 0x000fea000383ffff */
.L_x_318:
[----:B0-----:R0:W1:Y:S02]  /*108b0*/  SYNCS.PHASECHK.TRANS64.TRYWAIT P0, [R9+URZ], R4 ;  /* 0x00000004090075a7 */ /* 0x001064000800017f */
[----:B-1----:R-:W-:Y:S05]  /*108c0*/  @!P0 NANOSLEEP.SYNCS 0x989680 ;  /* 0x009896800000895d */ /* 0x002fea0003900000 */
[----:B------:R-:W1:Y:S02]  /*108d0*/  @!P0 SYNCS.PHASECHK.TRANS64 P0, [R9+URZ], R4 ;  /* 0x00000004090085a7 */ /* 0x000e64000800007f */
[----:B-1----:R-:W-:Y:S05]  /*108e0*/  @!P0 BRA `(.L_x_318) ;  /* 0xfffffffc00f08947 */ /* 0x002fea000383ffff */
[----:B------:R-:W-:Y:S05]  /*108f0*/  BRA `(.L_x_334) ;  /* 0xfffffff800787947 */ /* 0x000fea000383ffff */
.L_x_319:
[----:B0-----:R0:W1:Y:S02]  /*10900*/  SYNCS.PHASECHK.TRANS64.TRYWAIT P0, [R6+URZ], R5 ;  /* 0x00000005060075a7 */ /* 0x001064000800017f */
[----:B-1----:R-:W-:Y:S05]  /*10910*/  @!P0 NANOSLEEP.SYNCS 0x989680 ;  /* 0x009896800000895d */ /* 0x002fea0003900000 */
[----:B------:R-:W1:Y:S02]  /*10920*/  @!P0 SYNCS.PHASECHK.TRANS64 P0, [R6+URZ], R5 ;  /* 0x00000005060085a7 */ /* 0x000e64000800007f */
[----:B-1----:R-:W-:Y:S05]  /*10930*/  @!P0 BRA `(.L_x_319) ;  /* 0xfffffffc00f08947 */ /* 0x002fea000383ffff */
[----:B------:R-:W-:Y:S05]  /*10940*/  BRA `(.L_x_335) ;  /* 0xfffffff800887947 */ /* 0x000fea000383ffff */
.L_x_320:
[----:B0-----:R0:W1:Y:S02]  /*10950*/  SYNCS.PHASECHK.TRANS64.TRYWAIT P0, [R9+URZ], R4 ;  /* 0x00000004090075a7 */ /* 0x001064000800017f */
[----:B-1----:R-:W-:Y:S05]  /*10960*/  @!P0 NANOSLEEP.SYNCS 0x989680 ;  /* 0x009896800000895d */ /* 0x002fea0003900000 */
[----:B------:R-:W1:Y:S02]  /*10970*/  @!P0 SYNCS.PHASECHK.TRANS64 P0, [R9+URZ], R4 ;  /* 0x00000004090085a7 */ /* 0x000e64000800007f */
[----:B-1----:R-:W-:Y:S05]  /*10980*/  @!P0 BRA `(.L_x_320) ;  /* 0xfffffffc00f08947 */ /* 0x002fea000383ffff */
[----:B------:R-:W-:Y:S05]  /*10990*/  BRA `(.L_x_336) ;  /* 0xfffffff800987947 */ /* 0x000fea000383ffff */
.L_x_321:
[----:B0-----:R0:W1:Y:S02]  /*109a0*/  SYNCS.PHASECHK.TRANS64.TRYWAIT P0, [R6+URZ], R5 ;  /* 0x00000005060075a7 */ /* 0x001064000800017f */
[----:B-1----:R-:W-:Y:S05]  /*109b0*/  @!P0 NANOSLEEP.SYNCS 0x989680 ;  /* 0x009896800000895d */ /* 0x002fea0003900000 */
[----:B------:R-:W1:Y:S02]  /*109c0*/  @!P0 SYNCS.PHASECHK.TRANS64 P0, [R6+URZ], R5 ;  /* 0x00000005060085a7 */ /* 0x000e64000800007f */
[----:B-1----:R-:W-:Y:S05]  /*109d0*/  @!P0 BRA `(.L_x_321) ;  /* 0xfffffffc00f08947 */ /* 0x002fea000383ffff */
[----:B------:R-:W-:Y:S05]  /*109e0*/  BRA `(.L_x_337) ;  /* 0xfffffff800a87947 */ /* 0x000fea000383ffff */
.L_x_322:
[----:B-1----:R1:W2:Y:S02]  /*109f0*/  SYNCS.PHASECHK.TRANS64.TRYWAIT P0, [R9+URZ], R4 ;  /* 0x00000004090075a7 */ /* 0x0022a4000800017f */
[----:B--2---:R-:W-:Y:S05]  /*10a00*/  @!P0 NANOSLEEP.SYNCS 0x989680 ;  /* 0x009896800000895d */ /* 0x004fea0003900000 */
[----:B------:R-:W2:Y:S02]  /*10a10*/  @!P0 SYNCS.PHASECHK.TRANS64 P0, [R9+URZ], R4 ;  /* 0x00000004090085a7 */ /* 0x000ea4000800007f */
[----:B--2---:R-:W-:Y:S05]  /*10a20*/  @!P0 BRA `(.L_x_322) ;  /* 0xfffffffc00f08947 */ /* 0x004fea000383ffff */
[----:B------:R-:W-:Y:S05]  /*10a30*/  BRA `(.L_x_338) ;  /* 0xfffffff800b07947 */ /* 0x000fea000383ffff */
.L_x_339:
[----:B------:R-:W-:-:S00]  /*10a40*/  BRA `(.L_x_339) ;  /* 0xfffffffc00fc7947 */ /* 0x000fc0000383ffff */
[----:B------:R-:W-:-:S00]  /*10a50*/  NOP ;  /* 0x0000000000007918 */ /* 0x000fc00000000000 */
        /* <DEDUP_REMOVED lines=10> */
.L_x_340:


//--------------------- .nv.shared._ZN7cutlass13device_kernelINS_4gemm6kernel13GemmUniversalIN4cute5tupleIJiiiiEEENS1_10collective13CollectiveMmaINS1_37MainloopSm90TmaGmmaWarpSpecializedFP8ILi9ENS5_IJNS4_1CILi1EEESB_SB_EEENS1_35KernelTmaWarpSpecializedCooperativeEEENS5_IJNSA_ILi256EEENSA_ILi128EEENSA_ILi64EEEEEENS_12float_e4m3_tENS5_IJlSB_lEEESJ_SK_NS4_8TiledMMAINS4_8MMA_AtomIJNS4_4SM904GMMA31MMA_64x128x32_F32E4M3E4M3_SS_TNILNSO_7ScaleInE1ELSQ_1EEEEEENS4_6LayoutINS5_IJNSA_ILi2EEESB_SB_EEENS5_IJSB_NSA_ILi0EEESW_EEEEENS5_IJNS4_10UnderscoreESZ_SZ_EEEEENS4_13SM90_TMA_LOADENS4_14ComposedLayoutINS4_7SwizzleILi2ELi4ELi3EEENS4_18smem_ptr_flag_bitsILi8EEENST_INS5_IJNSA_ILi8EEESH_EEENS5_IJSH_SB_EEEEEEEvNS4_8identityES12_S1C_vS1D_EENS_8epilogue10collective6detail29Sm90TmaWarpSpecializedAdapterINS1G_15DefaultEpilogueISJ_SK_SK_NS1F_6thread17LinearCombinationISJ_Li1EffLNS1K_9ScaleType4KindE0ELNS_15FloatRoundStyleE2ESJ_EENS1_15EpilogueDefaultEEEEEvvEEEEvNT_6ParamsE --------------------------
	.section	.nv.shared._ZN7cutlass13device_kernelINS_4gemm6kernel13GemmUniversalIN4cute5tupleIJiiiiEEENS1_10collective13CollectiveMmaINS1_37MainloopSm90TmaGmmaWarpSpecializedFP8ILi9ENS5_IJNS4_1CILi1EEESB_SB_EEENS1_35KernelTmaWarpSpecializedCooperativeEEENS5_IJNSA_ILi256EEENSA_ILi128EEENSA_ILi64EEEEEENS_12float_e4m3_tENS5_IJlSB_lEEESJ_SK_NS4_8TiledMMAINS4_8MMA_AtomIJNS4_4SM904GMMA31MMA_64x128x32_F32E4M3E4M3_SS_TNILNSO_7ScaleInE1ELSQ_1EEEEEENS4_6LayoutINS5_IJNSA_ILi2EEESB_SB_EEENS5_IJSB_NSA_ILi0EEESW_EEEEENS5_IJNS4_10UnderscoreESZ_SZ_EEEEENS4_13SM90_TMA_LOADENS4_14ComposedLayoutINS4_7SwizzleILi2ELi4ELi3EEENS4_18smem_ptr_flag_bitsILi8EEENST_INS5_IJNSA_ILi8EEESH_EEENS5_IJSH_SB_EEEEEEEvNS4_8identityES12_S1C_vS1D_EENS_8epilogue10collective6detail29Sm90TmaWarpSpecializedAdapterINS1G_15DefaultEpilogueISJ_SK_SK_NS1F_6thread17LinearCombinationISJ_Li1EffLNS1K_9ScaleType4KindE0ELNS_15FloatRoundStyleE2ESJ_EENS1_15EpilogueDefaultEEEEEvvEEEEvNT_6ParamsE,"aw",@nobits
	.sectionflags	@""
	.align	16
	.zero		1024


//--------------------- .nv.shared.reserved.0     --------------------------
	.section	.nv.shared.reserved.0,"aw",@nobits
	.weak		__nv_reservedSMEM_offset_0_alias
	.size		__nv_reservedSMEM_offset_0_alias, 0, 0
	.other		__nv_reservedSMEM_offset_0_alias,@"STO_CUDA_RESERVED_SHARED STV_DEFAULT"
__nv_reservedSMEM_offset_0_alias:
	.zero		0


//--------------------- .nv.global                --------------------------
	.section	.nv.global,"aw",@nobits
.nv.global:
	.type		_ZN40_INTERNAL_9add5599_4_k_cu_65f5d918_185384cute1_E,@object
	.size		_ZN40_INTERNAL_9add5599_4_k_cu_65f5d918_185384cute1_E,(_ZN40_INTERNAL_9add5599_4_k_cu_65f5d918_185384cuda3std3__45__cpo6cbeginE - _ZN40_INTERNAL_9add5599_4_k_cu_65f5d918_185384cute1_E)
_ZN40_INTERNAL_9add5599_4_k_cu_65f5d918_185384cute1_E:
	.zero		1
	.type		_ZN40_INTERNAL_9add5599_4_k_cu_65f5d918_185384cuda3std3__45__cpo6cbeginE,@object
	.size		_ZN40_INTERNAL_9add5599_4_k_cu_65f5d918_185384cuda3std3__45__cpo6cbeginE,(_ZN40_INTERNAL_9add5599_4_k_cu_65f5d918_185384cuda3std3__48in_placeE - _ZN40_INTERNAL_9add5599_4_k_cu_65f5d918_185384cuda3std3__45__cpo6cbeginE)
_ZN40_INTERNAL_9add5599_4_k_cu_65f5d918_185384cuda3std3__45__cpo6cbeginE:
	.zero		1
	.type		_ZN40_INTERNAL_9add5599_4_k_cu_65f5d918_185384cuda3std3__48in_placeE,@object
	.size		_ZN40_INTERNAL_9add5599_4_k_cu_65f5d918_185384cuda3std3__48in_placeE,(_ZN40_INTERNAL_9add5599_4_k_cu_65f5d918_185384cuda3std6ranges3__45__cpo9iter_moveE - _ZN40_INTERNAL_9add5599_4_k_cu_65f5d918_185384cuda3std3__48in_placeE)
_ZN40_INTERNAL_9add5599_4_k_cu_65f5d918_185384cuda3std3__48in_placeE:
	.zero		1
	.type		_ZN40_INTERNAL_9add5599_4_k_cu_65f5d918_185384cuda3std6ranges3__45__cpo9iter_moveE,@object
	.size		_ZN40_INTERNAL_9add5599_4_k_cu_65f5d918_185384cuda3std6ranges3__45__cpo9iter_moveE,(_ZN40_INTERNAL_9add5599_4_k_cu_65f5d918_185384cuda3std3__45__cpo5beginE - _ZN40_INTERNAL_9add5599_4_k_cu_65f5d918_185384cuda3std6ranges3__45__cpo9iter_moveE)
_ZN40_INTERNAL_9add5599_4_k_cu_65f5d918_185384cuda3std6ranges3__45__cpo9iter_moveE:
	.zero		1
	.type		_ZN40_INTERNAL_9add5599_4_k_cu_65f5d918_185384cuda3std3__45__cpo5beginE,@object
	.size		_ZN40_INTERNAL_9add5599_4_k_cu_65f5d918_185384cuda3std3__45__cpo5beginE,(_ZN40_INTERNAL_9add5599_4_k_cu_65f5d918_185384cuda3std3__442_GLOBAL__N__9add5599_4_k_cu_65f5d918_185386ignoreE - _ZN40_INTERNAL_9add5599_4_k_cu_65f5d918_185384cuda3std3__45__cpo5beginE)
_ZN40_INTERNAL_9add5599_4_k_cu_65f5d918_185384cuda3std3__45__cpo5beginE:
	.zero		1
	.type		_ZN40_INTERNAL_9add5599_4_k_cu_65f5d918_185384cuda3std3__442_GLOBAL__N__9add5599_4_k_cu_65f5d918_185386ignoreE,@object
	.size		_ZN40_INTERNAL_9add5599_4_k_cu_65f5d918_185384cuda3std3__442_GLOBAL__N__9add5599_4_k_cu_65f5d918_185386ignoreE,(_ZN40_INTERNAL_9add5599_4_k_cu_65f5d918_185384cute7productE - _ZN40_INTERNAL_9add5599_4_k_cu_65f5d918_185384cuda3std3__442_GLOBAL__N__9add5599_4_k_cu_65f5d918_185386ignoreE)
_ZN40_INTERNAL_9add5599_4_k_cu_65f5d918_185384cuda3std3__442_GLOBAL__N__9add5599_4_k_cu_65f5d918_185386ignoreE:
	.zero		1
	.type		_ZN40_INTERNAL_9add5599_4_k_cu_65f5d918_185384cute7productE,@object
	.size		_ZN40_INTERNAL_9add5599_4_k_cu_65f5d918_185384cute7productE,(_ZN40_INTERNAL_9add5599_4_k_cu_65f5d918_185384cuda3std3__45__cpo3endE - _ZN40_INTERNAL_9add5599_4_k_cu_65f5d918_185384cute7productE)
_ZN40_INTERNAL_9add5599_4_k_cu_65f5d918_185384cute7productE:
	.zero		1
	.type		_ZN40_INTERNAL_9add5599_4_k_cu_65f5d918_185384cuda3std3__45__cpo3endE,@object
	.size		_ZN40_INTERNAL_9add5599_4_k_cu_65f5d918_185384cuda3std3__45__cpo3endE,(_ZN40_INTERNAL_9add5599_4_k_cu_65f5d918_185384cuda3std3__419piecewise_constructE - _ZN40_INTERNAL_9add5599_4_k_cu_65f5d918_185384cuda3std3__45__cpo3endE)
_ZN40_INTERNAL_9add5599_4_k_cu_65f5d918_185384cuda3std3__45__cpo3endE:
	.zero		1
	.type		_ZN40_INTERNAL_9add5599_4_k_cu_65f5d918_185384cuda3std3__419piecewise_constructE,@object
	.size		_ZN40_INTERNAL_9add5599_4_k_cu_65f5d918_185384cuda3std3__419piecewise_constructE,(_ZN40_INTERNAL_9add5599_4_k_cu_65f5d918_185384cuda3std3__45__cpo4cendE - _ZN40_INTERNAL_9add5599_4_k_cu_65f5d918_185384cuda3std3__419piecewise_constructE)
_ZN40_INTERNAL_9add5599_4_k_cu_65f5d918_185384cuda3std3__419piecewise_constructE:
	.zero		1
	.type		_ZN40_INTERNAL_9add5599_4_k_cu_65f5d918_185384cuda3std3__45__cpo4cendE,@object
	.size		_ZN40_INTERNAL_9add5599_4_k_cu_65f5d918_185384cuda3std3__45__cpo4cendE,(_ZN40_INTERNAL_9add5599_4_k_cu_65f5d918_185384cuda3std6ranges3__45__cpo4swapE - _ZN40_INTERNAL_9add5599_4_k_cu_65f5d918_185384cuda3std3__45__cpo4cendE)
_ZN40_INTERNAL_9add5599_4_k_cu_65f5d918_185384cuda3std3__45__cpo4cendE:
	.zero		1
	.type		_ZN40_INTERNAL_9add5599_4_k_cu_65f5d918_185384cuda3std6ranges3__45__cpo4swapE,@object
	.size		_ZN40_INTERNAL_9add5599_4_k_cu_65f5d918_185384cuda3std6ranges3__45__cpo4swapE,(.L_7 - _ZN40_INTERNAL_9add5599_4_k_cu_65f5d918_185384cuda3std6ranges3__45__cpo4swapE)
_ZN40_INTERNAL_9add5599_4_k_cu_65f5d918_185384cuda3std6ranges3__45__cpo4swapE:
	.zero		1
.L_7:


//--------------------- .nv.constant0._ZN7cutlass13device_kernelINS_4gemm6kernel13GemmUniversalIN4cute5tupleIJiiiiEEENS1_10collective13CollectiveMmaINS1_37MainloopSm90TmaGmmaWarpSpecializedFP8ILi9ENS5_IJNS4_1CILi1EEESB_SB_EEENS1_35KernelTmaWarpSpecializedCooperativeEEENS5_IJNSA_ILi256EEENSA_ILi128EEENSA_ILi64EEEEEENS_12float_e4m3_tENS5_IJlSB_lEEESJ_SK_NS4_8TiledMMAINS4_8MMA_AtomIJNS4_4SM904GMMA31MMA_64x128x32_F32E4M3E4M3_SS_TNILNSO_7ScaleInE1ELSQ_1EEEEEENS4_6LayoutINS5_IJNSA_ILi2EEESB_SB_EEENS5_IJSB_NSA_ILi0EEESW_EEEEENS5_IJNS4_10UnderscoreESZ_SZ_EEEEENS4_13SM90_TMA_LOADENS4_14ComposedLayoutINS4_7SwizzleILi2ELi4ELi3EEENS4_18smem_ptr_flag_bitsILi8EEENST_INS5_IJNSA_ILi8EEESH_EEENS5_IJSH_SB_EEEEEEEvNS4_8identityES12_S1C_vS1D_EENS_8epilogue10collective6detail29Sm90TmaWarpSpecializedAdapterINS1G_15DefaultEpilogueISJ_SK_SK_NS1F_6thread17LinearCombinationISJ_Li1EffLNS1K_9ScaleType4KindE0ELNS_15FloatRoundStyleE2ESJ_EENS1_15EpilogueDefaultEEEEEvvEEEEvNT_6ParamsE --------------------------
	.section	.nv.constant0._ZN7cutlass13device_kernelINS_4gemm6kernel13GemmUniversalIN4cute5tupleIJiiiiEEENS1_10collective13CollectiveMmaINS1_37MainloopSm90TmaGmmaWarpSpecializedFP8ILi9ENS5_IJNS4_1CILi1EEESB_SB_EEENS1_35KernelTmaWarpSpecializedCooperativeEEENS5_IJNSA_ILi256EEENSA_ILi128EEENSA_ILi64EEEEEENS_12float_e4m3_tENS5_IJlSB_lEEESJ_SK_NS4_8TiledMMAINS4_8MMA_AtomIJNS4_4SM904GMMA31MMA_64x128x32_F32E4M3E4M3_SS_TNILNSO_7ScaleInE1ELSQ_1EEEEEENS4_6LayoutINS5_IJNSA_ILi2EEESB_SB_EEENS5_IJSB_NSA_ILi0EEESW_EEEEENS5_IJNS4_10UnderscoreESZ_SZ_EEEEENS4_13SM90_TMA_LOADENS4_14ComposedLayoutINS4_7SwizzleILi2ELi4ELi3EEENS4_18smem_ptr_flag_bitsILi8EEENST_INS5_IJNSA_ILi8EEESH_EEENS5_IJSH_SB_EEEEEEEvNS4_8identityES12_S1C_vS1D_EENS_8epilogue10collective6detail29Sm90TmaWarpSpecializedAdapterINS1G_15DefaultEpilogueISJ_SK_SK_NS1F_6thread17LinearCombinationISJ_Li1EffLNS1K_9ScaleType4KindE0ELNS_15FloatRoundStyleE2ESJ_EENS1_15EpilogueDefaultEEEEEvvEEEEvNT_6ParamsE,"a",@progbits
	.sectionflags	@""
	.align	4
.nv.constant0._ZN7cutlass13device_kernelINS_4gemm6kernel13GemmUniversalIN4cute5tupleIJiiiiEEENS1_10collective13CollectiveMmaINS1_37MainloopSm90TmaGmmaWarpSpecializedFP8ILi9ENS5_IJNS4_1CILi1EEESB_SB_EEENS1_35KernelTmaWarpSpecializedCooperativeEEENS5_IJNSA_ILi256EEENSA_ILi128EEENSA_ILi64EEEEEENS_12float_e4m3_tENS5_IJlSB_lEEESJ_SK_NS4_8TiledMMAINS4_8MMA_AtomIJNS4_4SM904GMMA31MMA_64x128x32_F32E4M3E4M3_SS_TNILNSO_7ScaleInE1ELSQ_1EEEEEENS4_6LayoutINS5_IJNSA_ILi2EEESB_SB_EEENS5_IJSB_NSA_ILi0EEESW_EEEEENS5_IJNS4_10UnderscoreESZ_SZ_EEEEENS4_13SM90_TMA_LOADENS4_14ComposedLayoutINS4_7SwizzleILi2ELi4ELi3EEENS4_18smem_ptr_flag_bitsILi8EEENST_INS5_IJNSA_ILi8EEESH_EEENS5_IJSH_SB_EEEEEEEvNS4_8identityES12_S1C_vS1D_EENS_8epilogue10collective6detail29Sm90TmaWarpSpecializedAdapterINS1G_15DefaultEpilogueISJ_SK_SK_NS1F_6thread17LinearCombinationISJ_Li1EffLNS1K_9ScaleType4KindE0ELNS_15FloatRoundStyleE2ESJ_EENS1_15EpilogueDefaultEEEEEvvEEEEvNT_6ParamsE:
	.zero		1664


//--------------------- SYMBOLS --------------------------

	.type		.nv.reservedSmem.offset0,@object
	.size		.nv.reservedSmem.offset0,0x4
